//
// Generated by NVIDIA NVVM Compiler
//
// Compiler Build ID: CL-36424714
// Cuda compilation tools, release 13.0, V13.0.88
// Based on NVVM 20.0.0
//

.version 9.0
.target sm_100
.address_size 64

	// .globl	_Z15cleaning_kernelPiS_iiPKiiddddi
// _ZZ18compute_sum_kernelPKiiidddPxPiE5s_sum has been demoted
// _ZZ18compute_sum_kernelPKiiidddPxPiE7s_count has been demoted
// _ZZ23compute_variance_kernelPKiiidddPdS1_PiE8s_sq_dev has been demoted
// _ZZ23compute_variance_kernelPKiiidddPdS1_PiE7s_count has been demoted
// _ZZ23compute_variance_kernelPKiiidddPdS1_PiE11shared_mean has been demoted
.extern .shared .align 16 .b8 sdata_ll[];
.extern .shared .align 16 .b8 sdata_int[];
.extern .shared .align 16 .b8 sdata_double[];

.visible .entry _Z15cleaning_kernelPiS_iiPKiiddddi(
	.param .u64 .ptr .align 1 _Z15cleaning_kernelPiS_iiPKiiddddi_param_0,
	.param .u64 .ptr .align 1 _Z15cleaning_kernelPiS_iiPKiiddddi_param_1,
	.param .u32 _Z15cleaning_kernelPiS_iiPKiiddddi_param_2,
	.param .u32 _Z15cleaning_kernelPiS_iiPKiiddddi_param_3,
	.param .u64 .ptr .align 1 _Z15cleaning_kernelPiS_iiPKiiddddi_param_4,
	.param .u32 _Z15cleaning_kernelPiS_iiPKiiddddi_param_5,
	.param .f64 _Z15cleaning_kernelPiS_iiPKiiddddi_param_6,
	.param .f64 _Z15cleaning_kernelPiS_iiPKiiddddi_param_7,
	.param .f64 _Z15cleaning_kernelPiS_iiPKiiddddi_param_8,
	.param .f64 _Z15cleaning_kernelPiS_iiPKiiddddi_param_9,
	.param .u32 _Z15cleaning_kernelPiS_iiPKiiddddi_param_10
)
{
	.reg .pred 	%p<14>;
	.reg .b32 	%r<20>;
	.reg .b64 	%rd<16>;
	.reg .b64 	%fd<31>;

	ld.param.u64 	%rd1, [_Z15cleaning_kernelPiS_iiPKiiddddi_param_0];
	ld.param.u64 	%rd2, [_Z15cleaning_kernelPiS_iiPKiiddddi_param_1];
	ld.param.u32 	%r6, [_Z15cleaning_kernelPiS_iiPKiiddddi_param_2];
	ld.param.u32 	%r7, [_Z15cleaning_kernelPiS_iiPKiiddddi_param_3];
	ld.param.u64 	%rd3, [_Z15cleaning_kernelPiS_iiPKiiddddi_param_4];
	ld.param.u32 	%r8, [_Z15cleaning_kernelPiS_iiPKiiddddi_param_5];
	ld.param.f64 	%fd3, [_Z15cleaning_kernelPiS_iiPKiiddddi_param_6];
	ld.param.f64 	%fd4, [_Z15cleaning_kernelPiS_iiPKiiddddi_param_7];
	ld.param.f64 	%fd5, [_Z15cleaning_kernelPiS_iiPKiiddddi_param_8];
	ld.param.f64 	%fd6, [_Z15cleaning_kernelPiS_iiPKiiddddi_param_9];
	ld.param.u32 	%r9, [_Z15cleaning_kernelPiS_iiPKiiddddi_param_10];
	mov.u32 	%r10, %ctaid.x;
	mov.u32 	%r11, %ntid.x;
	mov.u32 	%r12, %tid.x;
	mad.lo.s32 	%r1, %r10, %r11, %r12;
	add.f64 	%fd7, %fd3, %fd3;
	mul.f64 	%fd1, %fd4, 0d3FE0000000000000;
	div.rn.f64 	%fd8, %fd7, %fd1;
	add.f64 	%fd9, %fd8, 0d3FF0000000000000;
	cvt.rzi.s32.f64 	%r13, %fd9;
	setp.ge.s32 	%p1, %r1, %r13;
	@%p1 bra 	$L__BB0_5;
	cvt.rn.f64.s32 	%fd10, %r1;
	mul.f64 	%fd11, %fd1, %fd10;
	sub.f64 	%fd2, %fd11, %fd3;
	fma.rn.f64 	%fd12, %fd5, %fd2, %fd3;
	fma.rn.f64 	%fd13, %fd6, %fd2, %fd3;
	div.rn.f64 	%fd14, %fd12, %fd4;
	mov.f64 	%fd15, 0d3FE0000000000000;
	copysign.f64 	%fd16, %fd14, %fd15;
	add.rz.f64 	%fd17, %fd14, %fd16;
	cvt.rzi.f64.f64 	%fd18, %fd17;
	cvt.rzi.s64.f64 	%rd4, %fd18;
	cvt.u32.u64 	%r2, %rd4;
	div.rn.f64 	%fd19, %fd13, %fd4;
	copysign.f64 	%fd20, %fd19, %fd15;
	add.rz.f64 	%fd21, %fd19, %fd20;
	cvt.rzi.f64.f64 	%fd22, %fd21;
	cvt.rzi.s64.f64 	%rd5, %fd22;
	cvt.u32.u64 	%r3, %rd5;
	setp.gt.s32 	%p2, %r2, -1;
	setp.gt.s32 	%p3, %r6, %r2;
	and.pred  	%p4, %p2, %p3;
	setp.gt.s32 	%p5, %r3, -1;
	setp.gt.s32 	%p6, %r7, %r3;
	and.pred  	%p7, %p5, %p6;
	and.pred  	%p9, %p4, %p7;
	not.pred 	%p10, %p9;
	@%p10 bra 	$L__BB0_5;
	mad.lo.s32 	%r4, %r7, %r2, %r3;
	cvta.to.global.u64 	%rd6, %rd2;
	mul.wide.s32 	%rd7, %r4, 4;
	add.s64 	%rd8, %rd6, %rd7;
	atom.global.exch.b32 	%r14, [%rd8], %r9;
	setp.eq.s32 	%p11, %r14, %r9;
	@%p11 bra 	$L__BB0_5;
	add.f64 	%fd23, %fd2, 0d4034000000000000;
	div.rn.f64 	%fd24, %fd23, 0d4044000000000000;
	cvt.rn.f64.s32 	%fd25, %r8;
	mul.f64 	%fd26, %fd24, %fd25;
	mov.f64 	%fd27, 0d3FE0000000000000;
	copysign.f64 	%fd28, %fd26, %fd27;
	add.rz.f64 	%fd29, %fd26, %fd28;
	cvt.rzi.f64.f64 	%fd30, %fd29;
	cvt.rzi.s64.f64 	%rd9, %fd30;
	cvt.u32.u64 	%r15, %rd9;
	max.s32 	%r16, %r15, 0;
	setp.lt.s32 	%p12, %r16, %r8;
	add.s32 	%r17, %r8, -1;
	selp.b32 	%r18, %r16, %r17, %p12;
	cvta.to.global.u64 	%rd10, %rd3;
	mul.wide.s32 	%rd11, %r18, 4;
	add.s64 	%rd12, %rd10, %rd11;
	ld.global.u32 	%r5, [%rd12];
	setp.lt.s32 	%p13, %r5, 1;
	@%p13 bra 	$L__BB0_5;
	cvta.to.global.u64 	%rd13, %rd1;
	add.s64 	%rd15, %rd13, %rd7;
	atom.global.add.u32 	%r19, [%rd15], %r5;
$L__BB0_5:
	ret;

}
	// .globl	_Z18compute_sum_kernelPKiiidddPxPi
.visible .entry _Z18compute_sum_kernelPKiiidddPxPi(
	.param .u64 .ptr .align 1 _Z18compute_sum_kernelPKiiidddPxPi_param_0,
	.param .u32 _Z18compute_sum_kernelPKiiidddPxPi_param_1,
	.param .u32 _Z18compute_sum_kernelPKiiidddPxPi_param_2,
	.param .f64 _Z18compute_sum_kernelPKiiidddPxPi_param_3,
	.param .f64 _Z18compute_sum_kernelPKiiidddPxPi_param_4,
	.param .f64 _Z18compute_sum_kernelPKiiidddPxPi_param_5,
	.param .u64 .ptr .align 1 _Z18compute_sum_kernelPKiiidddPxPi_param_6,
	.param .u64 .ptr .align 1 _Z18compute_sum_kernelPKiiidddPxPi_param_7
)
{
	.reg .pred 	%p<7>;
	.reg .b32 	%r<33>;
	.reg .b64 	%rd<22>;
	.reg .b64 	%fd<10>;
	// demoted variable
	.shared .align 8 .b8 _ZZ18compute_sum_kernelPKiiidddPxPiE5s_sum[4096];
	// demoted variable
	.shared .align 4 .b8 _ZZ18compute_sum_kernelPKiiidddPxPiE7s_count[2048];
	ld.param.u64 	%rd3, [_Z18compute_sum_kernelPKiiidddPxPi_param_0];
	ld.param.u32 	%r12, [_Z18compute_sum_kernelPKiiidddPxPi_param_1];
	ld.param.u32 	%r10, [_Z18compute_sum_kernelPKiiidddPxPi_param_2];
	ld.param.f64 	%fd1, [_Z18compute_sum_kernelPKiiidddPxPi_param_3];
	ld.param.f64 	%fd2, [_Z18compute_sum_kernelPKiiidddPxPi_param_4];
	ld.param.f64 	%fd3, [_Z18compute_sum_kernelPKiiidddPxPi_param_5];
	ld.param.u64 	%rd4, [_Z18compute_sum_kernelPKiiidddPxPi_param_6];
	ld.param.u64 	%rd5, [_Z18compute_sum_kernelPKiiidddPxPi_param_7];
	mov.u32 	%r1, %tid.x;
	mov.u32 	%r2, %ctaid.x;
	mov.u32 	%r32, %ntid.x;
	mad.lo.s32 	%r4, %r2, %r32, %r1;
	mul.lo.s32 	%r13, %r10, %r12;
	setp.ge.s32 	%p1, %r4, %r13;
	mov.b32 	%r31, 0;
	mov.b64 	%rd21, 0;
	@%p1 bra 	$L__BB1_3;
	div.s32 	%r15, %r4, %r10;
	mul.lo.s32 	%r16, %r15, %r10;
	sub.s32 	%r17, %r4, %r16;
	cvt.rn.f64.s32 	%fd4, %r17;
	sub.f64 	%fd5, %fd4, %fd1;
	cvt.rn.f64.s32 	%fd6, %r15;
	sub.f64 	%fd7, %fd6, %fd2;
	mul.f64 	%fd8, %fd7, %fd7;
	fma.rn.f64 	%fd9, %fd5, %fd5, %fd8;
	setp.gtu.f64 	%p2, %fd9, %fd3;
	@%p2 bra 	$L__BB1_3;
	cvta.to.global.u64 	%rd8, %rd3;
	mul.wide.s32 	%rd9, %r4, 4;
	add.s64 	%rd10, %rd8, %rd9;
	ld.global.s32 	%rd21, [%rd10];
	mov.b32 	%r31, 1;
$L__BB1_3:
	shl.b32 	%r19, %r1, 3;
	mov.u32 	%r20, _ZZ18compute_sum_kernelPKiiidddPxPiE5s_sum;
	add.s32 	%r6, %r20, %r19;
	st.shared.u64 	[%r6], %rd21;
	shl.b32 	%r21, %r1, 2;
	mov.u32 	%r22, _ZZ18compute_sum_kernelPKiiidddPxPiE7s_count;
	add.s32 	%r7, %r22, %r21;
	st.shared.u32 	[%r7], %r31;
	bar.sync 	0;
	setp.lt.u32 	%p3, %r32, 2;
	@%p3 bra 	$L__BB1_7;
$L__BB1_4:
	shr.u32 	%r9, %r32, 1;
	setp.ge.u32 	%p4, %r1, %r9;
	@%p4 bra 	$L__BB1_6;
	shl.b32 	%r23, %r9, 3;
	add.s32 	%r24, %r6, %r23;
	ld.shared.u64 	%rd11, [%r24];
	ld.shared.u64 	%rd12, [%r6];
	add.s64 	%rd13, %rd12, %rd11;
	st.shared.u64 	[%r6], %rd13;
	shl.b32 	%r25, %r9, 2;
	add.s32 	%r26, %r7, %r25;
	ld.shared.u32 	%r27, [%r26];
	ld.shared.u32 	%r28, [%r7];
	add.s32 	%r29, %r28, %r27;
	st.shared.u32 	[%r7], %r29;
$L__BB1_6:
	bar.sync 	0;
	setp.gt.u32 	%p5, %r32, 3;
	mov.u32 	%r32, %r9;
	@%p5 bra 	$L__BB1_4;
$L__BB1_7:
	setp.ne.s32 	%p6, %r1, 0;
	@%p6 bra 	$L__BB1_9;
	ld.shared.u64 	%rd14, [_ZZ18compute_sum_kernelPKiiidddPxPiE5s_sum];
	cvta.to.global.u64 	%rd15, %rd4;
	mul.wide.u32 	%rd16, %r2, 8;
	add.s64 	%rd17, %rd15, %rd16;
	st.global.u64 	[%rd17], %rd14;
	ld.shared.u32 	%r30, [_ZZ18compute_sum_kernelPKiiidddPxPiE7s_count];
	cvta.to.global.u64 	%rd18, %rd5;
	mul.wide.u32 	%rd19, %r2, 4;
	add.s64 	%rd20, %rd18, %rd19;
	st.global.u32 	[%rd20], %r30;
$L__BB1_9:
	ret;

}
	// .globl	_Z23compute_variance_kernelPKiiidddPdS1_Pi
.visible .entry _Z23compute_variance_kernelPKiiidddPdS1_Pi(
	.param .u64 .ptr .align 1 _Z23compute_variance_kernelPKiiidddPdS1_Pi_param_0,
	.param .u32 _Z23compute_variance_kernelPKiiidddPdS1_Pi_param_1,
	.param .u32 _Z23compute_variance_kernelPKiiidddPdS1_Pi_param_2,
	.param .f64 _Z23compute_variance_kernelPKiiidddPdS1_Pi_param_3,
	.param .f64 _Z23compute_variance_kernelPKiiidddPdS1_Pi_param_4,
	.param .f64 _Z23compute_variance_kernelPKiiidddPdS1_Pi_param_5,
	.param .u64 .ptr .align 1 _Z23compute_variance_kernelPKiiidddPdS1_Pi_param_6,
	.param .u64 .ptr .align 1 _Z23compute_variance_kernelPKiiidddPdS1_Pi_param_7,
	.param .u64 .ptr .align 1 _Z23compute_variance_kernelPKiiidddPdS1_Pi_param_8
)
{
	.reg .pred 	%p<8>;
	.reg .b32 	%r<34>;
	.reg .b64 	%rd<15>;
	.reg .b64 	%fd<24>;
	// demoted variable
	.shared .align 8 .b8 _ZZ23compute_variance_kernelPKiiidddPdS1_PiE8s_sq_dev[4096];
	// demoted variable
	.shared .align 4 .b8 _ZZ23compute_variance_kernelPKiiidddPdS1_PiE7s_count[2048];
	// demoted variable
	.shared .align 8 .f64 _ZZ23compute_variance_kernelPKiiidddPdS1_PiE11shared_mean;
	ld.param.u64 	%rd1, [_Z23compute_variance_kernelPKiiidddPdS1_Pi_param_0];
	ld.param.u32 	%r10, [_Z23compute_variance_kernelPKiiidddPdS1_Pi_param_1];
	ld.param.u32 	%r11, [_Z23compute_variance_kernelPKiiidddPdS1_Pi_param_2];
	ld.param.f64 	%fd3, [_Z23compute_variance_kernelPKiiidddPdS1_Pi_param_3];
	ld.param.f64 	%fd4, [_Z23compute_variance_kernelPKiiidddPdS1_Pi_param_4];
	ld.param.f64 	%fd5, [_Z23compute_variance_kernelPKiiidddPdS1_Pi_param_5];
	ld.param.u64 	%rd2, [_Z23compute_variance_kernelPKiiidddPdS1_Pi_param_6];
	ld.param.u64 	%rd3, [_Z23compute_variance_kernelPKiiidddPdS1_Pi_param_7];
	ld.param.u64 	%rd4, [_Z23compute_variance_kernelPKiiidddPdS1_Pi_param_8];
	mov.u32 	%r1, %tid.x;
	setp.ne.s32 	%p1, %r1, 0;
	@%p1 bra 	$L__BB2_2;
	cvta.to.global.u64 	%rd5, %rd2;
	ld.global.f64 	%fd6, [%rd5];
	st.shared.f64 	[_ZZ23compute_variance_kernelPKiiidddPdS1_PiE11shared_mean], %fd6;
$L__BB2_2:
	bar.sync 	0;
	mov.u32 	%r2, %ctaid.x;
	mov.u32 	%r33, %ntid.x;
	mad.lo.s32 	%r4, %r2, %r33, %r1;
	mul.lo.s32 	%r13, %r11, %r10;
	setp.ge.s32 	%p2, %r4, %r13;
	mov.b32 	%r32, 0;
	mov.f64 	%fd23, 0d0000000000000000;
	@%p2 bra 	$L__BB2_5;
	div.s32 	%r15, %r4, %r11;
	mul.lo.s32 	%r16, %r15, %r11;
	sub.s32 	%r17, %r4, %r16;
	cvt.rn.f64.s32 	%fd9, %r17;
	sub.f64 	%fd10, %fd9, %fd3;
	cvt.rn.f64.s32 	%fd11, %r15;
	sub.f64 	%fd12, %fd11, %fd4;
	mul.f64 	%fd13, %fd12, %fd12;
	fma.rn.f64 	%fd14, %fd10, %fd10, %fd13;
	setp.gtu.f64 	%p3, %fd14, %fd5;
	@%p3 bra 	$L__BB2_5;
	cvta.to.global.u64 	%rd6, %rd1;
	mul.wide.s32 	%rd7, %r4, 4;
	add.s64 	%rd8, %rd6, %rd7;
	ld.global.u32 	%r19, [%rd8];
	cvt.rn.f64.s32 	%fd15, %r19;
	ld.shared.f64 	%fd16, [_ZZ23compute_variance_kernelPKiiidddPdS1_PiE11shared_mean];
	sub.f64 	%fd17, %fd15, %fd16;
	mul.f64 	%fd23, %fd17, %fd17;
	mov.b32 	%r32, 1;
$L__BB2_5:
	shl.b32 	%r20, %r1, 3;
	mov.u32 	%r21, _ZZ23compute_variance_kernelPKiiidddPdS1_PiE8s_sq_dev;
	add.s32 	%r6, %r21, %r20;
	st.shared.f64 	[%r6], %fd23;
	shl.b32 	%r22, %r1, 2;
	mov.u32 	%r23, _ZZ23compute_variance_kernelPKiiidddPdS1_PiE7s_count;
	add.s32 	%r7, %r23, %r22;
	st.shared.u32 	[%r7], %r32;
	bar.sync 	0;
	setp.lt.u32 	%p4, %r33, 2;
	@%p4 bra 	$L__BB2_9;
$L__BB2_6:
	shr.u32 	%r9, %r33, 1;
	setp.ge.u32 	%p5, %r1, %r9;
	@%p5 bra 	$L__BB2_8;
	shl.b32 	%r24, %r9, 3;
	add.s32 	%r25, %r6, %r24;
	ld.shared.f64 	%fd18, [%r25];
	ld.shared.f64 	%fd19, [%r6];
	add.f64 	%fd20, %fd18, %fd19;
	st.shared.f64 	[%r6], %fd20;
	shl.b32 	%r26, %r9, 2;
	add.s32 	%r27, %r7, %r26;
	ld.shared.u32 	%r28, [%r27];
	ld.shared.u32 	%r29, [%r7];
	add.s32 	%r30, %r29, %r28;
	st.shared.u32 	[%r7], %r30;
$L__BB2_8:
	bar.sync 	0;
	setp.gt.u32 	%p6, %r33, 3;
	mov.u32 	%r33, %r9;
	@%p6 bra 	$L__BB2_6;
$L__BB2_9:
	setp.ne.s32 	%p7, %r1, 0;
	@%p7 bra 	$L__BB2_11;
	ld.shared.f64 	%fd21, [_ZZ23compute_variance_kernelPKiiidddPdS1_PiE8s_sq_dev];
	cvta.to.global.u64 	%rd9, %rd3;
	mul.wide.u32 	%rd10, %r2, 8;
	add.s64 	%rd11, %rd9, %rd10;
	st.global.f64 	[%rd11], %fd21;
	ld.shared.u32 	%r31, [_ZZ23compute_variance_kernelPKiiidddPdS1_PiE7s_count];
	cvta.to.global.u64 	%rd12, %rd4;
	mul.wide.u32 	%rd13, %r2, 4;
	add.s64 	%rd14, %rd12, %rd13;
	st.global.u32 	[%rd14], %r31;
$L__BB2_11:
	ret;

}
	// .globl	_Z20reduce_sum_ll_kernelPxS_i
.visible .entry _Z20reduce_sum_ll_kernelPxS_i(
	.param .u64 .ptr .align 1 _Z20reduce_sum_ll_kernelPxS_i_param_0,
	.param .u64 .ptr .align 1 _Z20reduce_sum_ll_kernelPxS_i_param_1,
	.param .u32 _Z20reduce_sum_ll_kernelPxS_i_param_2
)
{
	.reg .pred 	%p<7>;
	.reg .b32 	%r<14>;
	.reg .b64 	%rd<20>;

	ld.param.u64 	%rd8, [_Z20reduce_sum_ll_kernelPxS_i_param_0];
	ld.param.u64 	%rd10, [_Z20reduce_sum_ll_kernelPxS_i_param_1];
	ld.param.u32 	%r7, [_Z20reduce_sum_ll_kernelPxS_i_param_2];
	cvta.to.global.u64 	%rd1, %rd10;
	mov.u32 	%r1, %tid.x;
	mov.u32 	%r8, %ctaid.x;
	mov.u32 	%r13, %ntid.x;
	mad.lo.s32 	%r3, %r8, %r13, %r1;
	setp.ge.u32 	%p1, %r3, %r7;
	mov.b64 	%rd18, 0;
	@%p1 bra 	$L__BB3_2;
	cvta.to.global.u64 	%rd11, %rd8;
	mul.wide.u32 	%rd12, %r3, 8;
	add.s64 	%rd13, %rd11, %rd12;
	ld.global.u64 	%rd18, [%rd13];
$L__BB3_2:
	shl.b32 	%r9, %r1, 3;
	mov.u32 	%r10, sdata_ll;
	add.s32 	%r4, %r10, %r9;
	st.shared.u64 	[%r4], %rd18;
	bar.sync 	0;
	setp.lt.u32 	%p2, %r13, 2;
	@%p2 bra 	$L__BB3_6;
$L__BB3_3:
	shr.u32 	%r6, %r13, 1;
	setp.ge.u32 	%p3, %r1, %r6;
	@%p3 bra 	$L__BB3_5;
	shl.b32 	%r11, %r6, 3;
	add.s32 	%r12, %r4, %r11;
	ld.shared.u64 	%rd14, [%r12];
	ld.shared.u64 	%rd15, [%r4];
	add.s64 	%rd16, %rd15, %rd14;
	st.shared.u64 	[%r4], %rd16;
$L__BB3_5:
	bar.sync 	0;
	setp.gt.u32 	%p4, %r13, 3;
	mov.u32 	%r13, %r6;
	@%p4 bra 	$L__BB3_3;
$L__BB3_6:
	setp.ne.s32 	%p5, %r1, 0;
	@%p5 bra 	$L__BB3_9;
	ld.shared.u64 	%rd4, [sdata_ll];
	ld.global.u64 	%rd19, [%rd1];
$L__BB3_8:
	add.s64 	%rd17, %rd19, %rd4;
	atom.relaxed.global.cas.b64 	%rd7, [%rd1], %rd19, %rd17;
	setp.ne.s64 	%p6, %rd19, %rd7;
	mov.u64 	%rd19, %rd7;
	@%p6 bra 	$L__BB3_8;
$L__BB3_9:
	ret;

}
	// .globl	_Z21reduce_sum_int_kernelPiS_i
.visible .entry _Z21reduce_sum_int_kernelPiS_i(
	.param .u64 .ptr .align 1 _Z21reduce_sum_int_kernelPiS_i_param_0,
	.param .u64 .ptr .align 1 _Z21reduce_sum_int_kernelPiS_i_param_1,
	.param .u32 _Z21reduce_sum_int_kernelPiS_i_param_2
)
{
	.reg .pred 	%p<6>;
	.reg .b32 	%r<23>;
	.reg .b64 	%rd<7>;

	ld.param.u64 	%rd1, [_Z21reduce_sum_int_kernelPiS_i_param_0];
	ld.param.u64 	%rd2, [_Z21reduce_sum_int_kernelPiS_i_param_1];
	ld.param.u32 	%r10, [_Z21reduce_sum_int_kernelPiS_i_param_2];
	mov.u32 	%r1, %tid.x;
	mov.u32 	%r11, %ctaid.x;
	mov.u32 	%r22, %ntid.x;
	mad.lo.s32 	%r3, %r11, %r22, %r1;
	setp.ge.u32 	%p1, %r3, %r10;
	mov.b32 	%r21, 0;
	@%p1 bra 	$L__BB4_2;
	cvta.to.global.u64 	%rd3, %rd1;
	mul.wide.u32 	%rd4, %r3, 4;
	add.s64 	%rd5, %rd3, %rd4;
	ld.global.u32 	%r21, [%rd5];
$L__BB4_2:
	shl.b32 	%r12, %r1, 2;
	mov.u32 	%r13, sdata_int;
	add.s32 	%r6, %r13, %r12;
	st.shared.u32 	[%r6], %r21;
	bar.sync 	0;
	setp.lt.u32 	%p2, %r22, 2;
	@%p2 bra 	$L__BB4_6;
$L__BB4_3:
	shr.u32 	%r8, %r22, 1;
	setp.ge.u32 	%p3, %r1, %r8;
	@%p3 bra 	$L__BB4_5;
	shl.b32 	%r14, %r8, 2;
	add.s32 	%r15, %r6, %r14;
	ld.shared.u32 	%r16, [%r15];
	ld.shared.u32 	%r17, [%r6];
	add.s32 	%r18, %r17, %r16;
	st.shared.u32 	[%r6], %r18;
$L__BB4_5:
	bar.sync 	0;
	setp.gt.u32 	%p4, %r22, 3;
	mov.u32 	%r22, %r8;
	@%p4 bra 	$L__BB4_3;
$L__BB4_6:
	setp.ne.s32 	%p5, %r1, 0;
	@%p5 bra 	$L__BB4_8;
	ld.shared.u32 	%r19, [sdata_int];
	cvta.to.global.u64 	%rd6, %rd2;
	atom.global.add.u32 	%r20, [%rd6], %r19;
$L__BB4_8:
	ret;

}
	// .globl	_Z24reduce_sum_double_kernelPdS_i
.visible .entry _Z24reduce_sum_double_kernelPdS_i(
	.param .u64 .ptr .align 1 _Z24reduce_sum_double_kernelPdS_i_param_0,
	.param .u64 .ptr .align 1 _Z24reduce_sum_double_kernelPdS_i_param_1,
	.param .u32 _Z24reduce_sum_double_kernelPdS_i_param_2
)
{
	.reg .pred 	%p<6>;
	.reg .b32 	%r<14>;
	.reg .b64 	%rd<7>;
	.reg .b64 	%fd<10>;

	ld.param.u64 	%rd1, [_Z24reduce_sum_double_kernelPdS_i_param_0];
	ld.param.u64 	%rd2, [_Z24reduce_sum_double_kernelPdS_i_param_1];
	ld.param.u32 	%r7, [_Z24reduce_sum_double_kernelPdS_i_param_2];
	mov.u32 	%r1, %tid.x;
	mov.u32 	%r8, %ctaid.x;
	mov.u32 	%r13, %ntid.x;
	mad.lo.s32 	%r3, %r8, %r13, %r1;
	setp.ge.u32 	%p1, %r3, %r7;
	mov.f64 	%fd9, 0d0000000000000000;
	@%p1 bra 	$L__BB5_2;
	cvta.to.global.u64 	%rd3, %rd1;
	mul.wide.u32 	%rd4, %r3, 8;
	add.s64 	%rd5, %rd3, %rd4;
	ld.global.f64 	%fd9, [%rd5];
$L__BB5_2:
	shl.b32 	%r9, %r1, 3;
	mov.u32 	%r10, sdata_double;
	add.s32 	%r4, %r10, %r9;
	st.shared.f64 	[%r4], %fd9;
	bar.sync 	0;
	setp.lt.u32 	%p2, %r13, 2;
	@%p2 bra 	$L__BB5_6;
$L__BB5_3:
	shr.u32 	%r6, %r13, 1;
	setp.ge.u32 	%p3, %r1, %r6;
	@%p3 bra 	$L__BB5_5;
	shl.b32 	%r11, %r6, 3;
	add.s32 	%r12, %r4, %r11;
	ld.shared.f64 	%fd4, [%r12];
	ld.shared.f64 	%fd5, [%r4];
	add.f64 	%fd6, %fd4, %fd5;
	st.shared.f64 	[%r4], %fd6;
$L__BB5_5:
	bar.sync 	0;
	setp.gt.u32 	%p4, %r13, 3;
	mov.u32 	%r13, %r6;
	@%p4 bra 	$L__BB5_3;
$L__BB5_6:
	setp.ne.s32 	%p5, %r1, 0;
	@%p5 bra 	$L__BB5_8;
	ld.shared.f64 	%fd7, [sdata_double];
	cvta.to.global.u64 	%rd6, %rd2;
	atom.global.add.f64 	%fd8, [%rd6], %fd7;
$L__BB5_8:
	ret;

}
	// .globl	_Z21calculate_mean_kernelPxPiPd
.visible .entry _Z21calculate_mean_kernelPxPiPd(
	.param .u64 .ptr .align 1 _Z21calculate_mean_kernelPxPiPd_param_0,
	.param .u64 .ptr .align 1 _Z21calculate_mean_kernelPxPiPd_param_1,
	.param .u64 .ptr .align 1 _Z21calculate_mean_kernelPxPiPd_param_2
)
{
	.reg .pred 	%p<2>;
	.reg .b32 	%r<5>;
	.reg .b64 	%rd<8>;
	.reg .b64 	%fd<4>;

	ld.param.u64 	%rd1, [_Z21calculate_mean_kernelPxPiPd_param_0];
	ld.param.u64 	%rd2, [_Z21calculate_mean_kernelPxPiPd_param_1];
	ld.param.u64 	%rd3, [_Z21calculate_mean_kernelPxPiPd_param_2];
	mov.u32 	%r1, %tid.x;
	mov.u32 	%r2, %ctaid.x;
	or.b32  	%r3, %r1, %r2;
	setp.ne.s32 	%p1, %r3, 0;
	@%p1 bra 	$L__BB6_2;
	cvta.to.global.u64 	%rd4, %rd1;
	cvta.to.global.u64 	%rd5, %rd2;
	cvta.to.global.u64 	%rd6, %rd3;
	ld.global.u64 	%rd7, [%rd4];
	cvt.rn.f64.s64 	%fd1, %rd7;
	ld.global.u32 	%r4, [%rd5];
	cvt.rn.f64.s32 	%fd2, %r4;
	div.rn.f64 	%fd3, %fd1, %fd2;
	st.global.f64 	[%rd6], %fd3;
$L__BB6_2:
	ret;

}
	// .globl	_Z20calculate_rms_kernelPdPiS_
.visible .entry _Z20calculate_rms_kernelPdPiS_(
	.param .u64 .ptr .align 1 _Z20calculate_rms_kernelPdPiS__param_0,
	.param .u64 .ptr .align 1 _Z20calculate_rms_kernelPdPiS__param_1,
	.param .u64 .ptr .align 1 _Z20calculate_rms_kernelPdPiS__param_2
)
{
	.reg .pred 	%p<2>;
	.reg .b32 	%r<5>;
	.reg .b64 	%rd<7>;
	.reg .b64 	%fd<5>;

	ld.param.u64 	%rd1, [_Z20calculate_rms_kernelPdPiS__param_0];
	ld.param.u64 	%rd2, [_Z20calculate_rms_kernelPdPiS__param_1];
	ld.param.u64 	%rd3, [_Z20calculate_rms_kernelPdPiS__param_2];
	mov.u32 	%r1, %tid.x;
	mov.u32 	%r2, %ctaid.x;
	or.b32  	%r3, %r1, %r2;
	setp.ne.s32 	%p1, %r3, 0;
	@%p1 bra 	$L__BB7_2;
	cvta.to.global.u64 	%rd4, %rd1;
	cvta.to.global.u64 	%rd5, %rd2;
	cvta.to.global.u64 	%rd6, %rd3;
	ld.global.f64 	%fd1, [%rd4];
	ld.global.u32 	%r4, [%rd5];
	cvt.rn.f64.s32 	%fd2, %r4;
	div.rn.f64 	%fd3, %fd1, %fd2;
	sqrt.rn.f64 	%fd4, %fd3;
	st.global.f64 	[%rd6], %fd4;
$L__BB7_2:
	ret;

}


// ===== COMPILED SASS (sm_100) =====

	.target	sm_100

	.elftype	@"ET_EXEC"


//--------------------- .note.nv.tkinfo           --------------------------
	.section	.note.nv.tkinfo,"",@"SHT_NOTE"
	.sectionflags	@"SHF_NOTE_NV_TKINFO"
	.tkinfo
        /*0018*/ 	.word	0x00000002
        /*0030*/ 	.string	""
        /*0030*/ 	.string	"ptxas"
        /*0030*/ 	.string	"Cuda compilation tools, release 13.0, V13.0.88"
        /*0030*/ 	.string	"Build cuda_13.0.r13.0/compiler.36424714_0"
        /*0030*/ 	.string	"-arch sm_100 -m 64 "



//--------------------- .note.nv.cuinfo           --------------------------
	.section	.note.nv.cuinfo,"",@"SHT_NOTE"
	.sectionflags	@"SHF_NOTE_NV_CUINFO"
        /*0018*/ 	.short	0x0002
        /*001a*/ 	.short	0x0064
        /*001c*/ 	.short	0x0082
	.zero		2


//--------------------- .nv.info                  --------------------------
	.section	.nv.info,"",@"SHT_CUDA_INFO"
	.align	4


	//----- nvinfo : EIATTR_REGCOUNT
	.align		4
        /*0000*/ 	.byte	0x04, 0x2f
        /*0002*/ 	.short	(.L_1 - .L_0)
	.align		4
.L_0:
        /*0004*/ 	.word	index@(_Z15cleaning_kernelPiS_iiPKiiddddi)
        /*0008*/ 	.word	0x0000001e


	//----- nvinfo : EIATTR_FRAME_SIZE
	.align		4
.L_1:
        /*000c*/ 	.byte	0x04, 0x11
        /*000e*/ 	.short	(.L_3 - .L_2)
	.align		4
.L_2:
        /*0010*/ 	.word	index@($__internal_3_$__cuda_sm20_div_rn_f64_full)
        /*0014*/ 	.word	0x00000000


	//----- nvinfo : EIATTR_FRAME_SIZE
	.align		4
.L_3:
        /*0018*/ 	.byte	0x04, 0x11
        /*001a*/ 	.short	(.L_5 - .L_4)
	.align		4
.L_4:
        /*001c*/ 	.word	index@(_Z15cleaning_kernelPiS_iiPKiiddddi)
        /*0020*/ 	.word	0x00000000


	//----- nvinfo : EIATTR_REGCOUNT
	.align		4
.L_5:
        /*0024*/ 	.byte	0x04, 0x2f
        /*0026*/ 	.short	(.L_7 - .L_6)
	.align		4
.L_6:
        /*0028*/ 	.word	index@(_Z18compute_sum_kernelPKiiidddPxPi)
        /*002c*/ 	.word	0x00000012


	//----- nvinfo : EIATTR_FRAME_SIZE
	.align		4
.L_7:
        /*0030*/ 	.byte	0x04, 0x11
        /*0032*/ 	.short	(.L_9 - .L_8)
	.align		4
.L_8:
        /*0034*/ 	.word	index@(_Z18compute_sum_kernelPKiiidddPxPi)
        /*0038*/ 	.word	0x00000000


	//----- nvinfo : EIATTR_REGCOUNT
	.align		4
.L_9:
        /*003c*/ 	.byte	0x04, 0x2f
        /*003e*/ 	.short	(.L_11 - .L_10)
	.align		4
.L_10:
        /*0040*/ 	.word	index@(_Z23compute_variance_kernelPKiiidddPdS1_Pi)
        /*0044*/ 	.word	0x00000012


	//----- nvinfo : EIATTR_FRAME_SIZE
	.align		4
.L_11:
        /*0048*/ 	.byte	0x04, 0x11
        /*004a*/ 	.short	(.L_13 - .L_12)
	.align		4
.L_12:
        /*004c*/ 	.word	index@(_Z23compute_variance_kernelPKiiidddPdS1_Pi)
        /*0050*/ 	.word	0x00000000


	//----- nvinfo : EIATTR_REGCOUNT
	.align		4
.L_13:
        /*0054*/ 	.byte	0x04, 0x2f
        /*0056*/ 	.short	(.L_15 - .L_14)
	.align		4
.L_14:
        /*0058*/ 	.word	index@(_Z20reduce_sum_ll_kernelPxS_i)
        /*005c*/ 	.word	0x0000000e


	//----- nvinfo : EIATTR_FRAME_SIZE
	.align		4
.L_15:
        /*0060*/ 	.byte	0x04, 0x11
        /*0062*/ 	.short	(.L_17 - .L_16)
	.align		4
.L_16:
        /*0064*/ 	.word	index@(_Z20reduce_sum_ll_kernelPxS_i)
        /*0068*/ 	.word	0x00000000


	//----- nvinfo : EIATTR_REGCOUNT
	.align		4
.L_17:
        /*006c*/ 	.byte	0x04, 0x2f
        /*006e*/ 	.short	(.L_19 - .L_18)
	.align		4
.L_18:
        /*0070*/ 	.word	index@(_Z21reduce_sum_int_kernelPiS_i)
        /*0074*/ 	.word	0x0000000a


	//----- nvinfo : EIATTR_FRAME_SIZE
	.align		4
.L_19:
        /*0078*/ 	.byte	0x04, 0x11
        /*007a*/ 	.short	(.L_21 - .L_20)
	.align		4
.L_20:
        /*007c*/ 	.word	index@(_Z21reduce_sum_int_kernelPiS_i)
        /*0080*/ 	.word	0x00000000


	//----- nvinfo : EIATTR_REGCOUNT
	.align		4
.L_21:
        /*0084*/ 	.byte	0x04, 0x2f
        /*0086*/ 	.short	(.L_23 - .L_22)
	.align		4
.L_22:
        /*0088*/ 	.word	index@(_Z24reduce_sum_double_kernelPdS_i)
        /*008c*/ 	.word	0x0000000c


	//----- nvinfo : EIATTR_FRAME_SIZE
	.align		4
.L_23:
        /*0090*/ 	.byte	0x04, 0x11
        /*0092*/ 	.short	(.L_25 - .L_24)
	.align		4
.L_24:
        /*0094*/ 	.word	index@(_Z24reduce_sum_double_kernelPdS_i)
        /*0098*/ 	.word	0x00000000


	//----- nvinfo : EIATTR_REGCOUNT
	.align		4
.L_25:
        /*009c*/ 	.byte	0x04, 0x2f
        /*009e*/ 	.short	(.L_27 - .L_26)
	.align		4
.L_26:
        /*00a0*/ 	.word	index@(_Z21calculate_mean_kernelPxPiPd)
        /*00a4*/ 	.word	0x00000018


	//----- nvinfo : EIATTR_FRAME_SIZE
	.align		4
.L_27:
        /*00a8*/ 	.byte	0x04, 0x11
        /*00aa*/ 	.short	(.L_29 - .L_28)
	.align		4
.L_28:
        /*00ac*/ 	.word	index@($__internal_2_$__cuda_sm20_div_rn_f64_full)
        /*00b0*/ 	.word	0x00000000


	//----- nvinfo : EIATTR_FRAME_SIZE
	.align		4
.L_29:
        /*00b4*/ 	.byte	0x04, 0x11
        /*00b6*/ 	.short	(.L_31 - .L_30)
	.align		4
.L_30:
        /*00b8*/ 	.word	index@(_Z21calculate_mean_kernelPxPiPd)
        /*00bc*/ 	.word	0x00000000


	//----- nvinfo : EIATTR_REGCOUNT
	.align		4
.L_31:
        /*00c0*/ 	.byte	0x04, 0x2f
        /*00c2*/ 	.short	(.L_33 - .L_32)
	.align		4
.L_32:
        /*00c4*/ 	.word	index@(_Z20calculate_rms_kernelPdPiS_)
        /*00c8*/ 	.word	0x00000018


	//----- nvinfo : EIATTR_FRAME_SIZE
	.align		4
.L_33:
        /*00cc*/ 	.byte	0x04, 0x11
        /*00ce*/ 	.short	(.L_35 - .L_34)
	.align		4
.L_34:
        /*00d0*/ 	.word	index@($__internal_1_$__cuda_sm20_dsqrt_rn_f64_mediumpath_v1)
        /*00d4*/ 	.word	0x00000000


	//----- nvinfo : EIATTR_FRAME_SIZE
	.align		4
.L_35:
        /*00d8*/ 	.byte	0x04, 0x11
        /*00da*/ 	.short	(.L_37 - .L_36)
	.align		4
.L_36:
        /*00dc*/ 	.word	index@($__internal_0_$__cuda_sm20_div_rn_f64_full)
        /*00e0*/ 	.word	0x00000000


	//----- nvinfo : EIATTR_FRAME_SIZE
	.align		4
.L_37:
        /*00e4*/ 	.byte	0x04, 0x11
        /*00e6*/ 	.short	(.L_39 - .L_38)
	.align		4
.L_38:
        /*00e8*/ 	.word	index@(_Z20calculate_rms_kernelPdPiS_)
        /*00ec*/ 	.word	0x00000000


	//----- nvinfo : EIATTR_MIN_STACK_SIZE
	.align		4
.L_39:
        /*00f0*/ 	.byte	0x04, 0x12
        /*00f2*/ 	.short	(.L_41 - .L_40)
	.align		4
.L_40:
        /*00f4*/ 	.word	index@(_Z20calculate_rms_kernelPdPiS_)
        /*00f8*/ 	.word	0x00000000


	//----- nvinfo : EIATTR_MIN_STACK_SIZE
	.align		4
.L_41:
        /*00fc*/ 	.byte	0x04, 0x12
        /*00fe*/ 	.short	(.L_43 - .L_42)
	.align		4
.L_42:
        /*0100*/ 	.word	index@(_Z21calculate_mean_kernelPxPiPd)
        /*0104*/ 	.word	0x00000000


	//----- nvinfo : EIATTR_MIN_STACK_SIZE
	.align		4
.L_43:
        /*0108*/ 	.byte	0x04, 0x12
        /*010a*/ 	.short	(.L_45 - .L_44)
	.align		4
.L_44:
        /*010c*/ 	.word	index@(_Z24reduce_sum_double_kernelPdS_i)
        /*0110*/ 	.word	0x00000000


	//----- nvinfo : EIATTR_MIN_STACK_SIZE
	.align		4
.L_45:
        /*0114*/ 	.byte	0x04, 0x12
        /*0116*/ 	.short	(.L_47 - .L_46)
	.align		4
.L_46:
        /*0118*/ 	.word	index@(_Z21reduce_sum_int_kernelPiS_i)
        /*011c*/ 	.word	0x00000000


	//----- nvinfo : EIATTR_MIN_STACK_SIZE
	.align		4
.L_47:
        /*0120*/ 	.byte	0x04, 0x12
        /*0122*/ 	.short	(.L_49 - .L_48)
	.align		4
.L_48:
        /*0124*/ 	.word	index@(_Z20reduce_sum_ll_kernelPxS_i)
        /*0128*/ 	.word	0x00000000


	//----- nvinfo : EIATTR_MIN_STACK_SIZE
	.align		4
.L_49:
        /*012c*/ 	.byte	0x04, 0x12
        /*012e*/ 	.short	(.L_51 - .L_50)
	.align		4
.L_50:
        /*0130*/ 	.word	index@(_Z23compute_variance_kernelPKiiidddPdS1_Pi)
        /*0134*/ 	.word	0x00000000


	//----- nvinfo : EIATTR_MIN_STACK_SIZE
	.align		4
.L_51:
        /*0138*/ 	.byte	0x04, 0x12
        /*013a*/ 	.short	(.L_53 - .L_52)
	.align		4
.L_52:
        /*013c*/ 	.word	index@(_Z18compute_sum_kernelPKiiidddPxPi)
        /*0140*/ 	.word	0x00000000


	//----- nvinfo : EIATTR_MIN_STACK_SIZE
	.align		4
.L_53:
        /*0144*/ 	.byte	0x04, 0x12
        /*0146*/ 	.short	(.L_55 - .L_54)
	.align		4
.L_54:
        /*0148*/ 	.word	index@(_Z15cleaning_kernelPiS_iiPKiiddddi)
        /*014c*/ 	.word	0x00000000
.L_55:


//--------------------- .nv.compat                --------------------------
	.section	.nv.compat,"",@"SHT_CUDA_COMPAT_INFO"
	.align	4
        /*0000*/ 	.byte	0x02, 0x09, 0x00, 0x00, 0x02, 0x02, 0x01, 0x00, 0x02, 0x05, 0x05, 0x00, 0x03, 0x07, 0x01, 0x01
        /*0010*/ 	.byte	0x02, 0x03, 0x00, 0x00, 0x02, 0x06, 0x01, 0x00, 0x04, 0x0b, 0x08, 0x00, 0x01, 0x00, 0x00, 0x00
        /*0020*/ 	.byte	0x00, 0x00, 0x00, 0x00


//--------------------- .nv.info._Z20calculate_rms_kernelPdPiS_ --------------------------
	.section	.nv.info._Z20calculate_rms_kernelPdPiS_,"",@"SHT_CUDA_INFO"
	.sectionflags	@""
	.align	4


	//----- nvinfo : EIATTR_CUDA_API_VERSION
	.align		4
        /*0000*/ 	.byte	0x04, 0x37
        /*0002*/ 	.short	(.L_57 - .L_56)
.L_56:
        /*0004*/ 	.word	0x00000082


	//----- nvinfo : EIATTR_KPARAM_INFO
	.align		4
.L_57:
        /*0008*/ 	.byte	0x04, 0x17
        /*000a*/ 	.short	(.L_59 - .L_58)
.L_58:
        /*000c*/ 	.word	0x00000000
        /*0010*/ 	.short	0x0002
        /*0012*/ 	.short	0x0010
        /*0014*/ 	.byte	0x00, 0xf5, 0x21, 0x00


	//----- nvinfo : EIATTR_KPARAM_INFO
	.align		4
.L_59:
        /*0018*/ 	.byte	0x04, 0x17
        /*001a*/ 	.short	(.L_61 - .L_60)
.L_60:
        /*001c*/ 	.word	0x00000000
        /*0020*/ 	.short	0x0001
        /*0022*/ 	.short	0x0008
        /*0024*/ 	.byte	0x00, 0xf5, 0x21, 0x00


	//----- nvinfo : EIATTR_KPARAM_INFO
	.align		4
.L_61:
        /*0028*/ 	.byte	0x04, 0x17
        /*002a*/ 	.short	(.L_63 - .L_62)
.L_62:
        /*002c*/ 	.word	0x00000000
        /*0030*/ 	.short	0x0000
        /*0032*/ 	.short	0x0000
        /*0034*/ 	.byte	0x00, 0xf5, 0x21, 0x00


	//----- nvinfo : EIATTR_SPARSE_MMA_MASK
	.align		4
.L_63:
        /*0038*/ 	.byte	0x03, 0x50
        /*003a*/ 	.short	0x0000


	//----- nvinfo : EIATTR_MAXREG_COUNT
	.align		4
        /*003c*/ 	.byte	0x03, 0x1b
        /*003e*/ 	.short	0x00ff


	//----- nvinfo : EIATTR_MERCURY_ISA_VERSION
	.align		4
        /*0040*/ 	.byte	0x03, 0x5f
        /*0042*/ 	.short	0x0101


	//----- nvinfo : EIATTR_VRC_CTA_INIT_COUNT
	.align		4
        /*0044*/ 	.byte	0x02, 0x4a
	.zero		1
	.zero		1


	//----- nvinfo : EIATTR_EXIT_INSTR_OFFSETS
	.align		4
        /*0048*/ 	.byte	0x04, 0x1c
        /*004a*/ 	.short	(.L_65 - .L_64)


	//   ....[0]....
.L_64:
        /*004c*/ 	.word	0x00000040


	//   ....[1]....
        /*0050*/ 	.word	0x00000310


	//----- nvinfo : EIATTR_CRS_STACK_SIZE
	.align		4
.L_65:
        /*0054*/ 	.byte	0x04, 0x1e
        /*0056*/ 	.short	(.L_67 - .L_66)
.L_66:
        /*0058*/ 	.word	0x00000000


	//----- nvinfo : EIATTR_CBANK_PARAM_SIZE
	.align		4
.L_67:
        /*005c*/ 	.byte	0x03, 0x19
        /*005e*/ 	.short	0x0018


	//----- nvinfo : EIATTR_PARAM_CBANK
	.align		4
        /*0060*/ 	.byte	0x04, 0x0a
        /*0062*/ 	.short	(.L_69 - .L_68)
	.align		4
.L_68:
        /*0064*/ 	.word	index@(.nv.constant0._Z20calculate_rms_kernelPdPiS_)
        /*0068*/ 	.short	0x0380
        /*006a*/ 	.short	0x0018


	//----- nvinfo : EIATTR_SW_WAR
	.align		4
.L_69:
        /*006c*/ 	.byte	0x04, 0x36
        /*006e*/ 	.short	(.L_71 - .L_70)
.L_70:
        /*0070*/ 	.word	0x00000008
.L_71:


//--------------------- .nv.info._Z21calculate_mean_kernelPxPiPd --------------------------
	.section	.nv.info._Z21calculate_mean_kernelPxPiPd,"",@"SHT_CUDA_INFO"
	.sectionflags	@""
	.align	4


	//----- nvinfo : EIATTR_CUDA_API_VERSION
	.align		4
        /*0000*/ 	.byte	0x04, 0x37
        /*0002*/ 	.short	(.L_73 - .L_72)
.L_72:
        /*0004*/ 	.word	0x00000082


	//----- nvinfo : EIATTR_KPARAM_INFO
	.align		4
.L_73:
        /*0008*/ 	.byte	0x04, 0x17
        /*000a*/ 	.short	(.L_75 - .L_74)
.L_74:
        /*000c*/ 	.word	0x00000000
        /*0010*/ 	.short	0x0002
        /*0012*/ 	.short	0x0010
        /*0014*/ 	.byte	0x00, 0xf5, 0x21, 0x00


	//----- nvinfo : EIATTR_KPARAM_INFO
	.align		4
.L_75:
        /*0018*/ 	.byte	0x04, 0x17
        /*001a*/ 	.short	(.L_77 - .L_76)
.L_76:
        /*001c*/ 	.word	0x00000000
        /*0020*/ 	.short	0x0001
        /*0022*/ 	.short	0x0008
        /*0024*/ 	.byte	0x00, 0xf5, 0x21, 0x00


	//----- nvinfo : EIATTR_KPARAM_INFO
	.align		4
.L_77:
        /*0028*/ 	.byte	0x04, 0x17
        /*002a*/ 	.short	(.L_79 - .L_78)
.L_78:
        /*002c*/ 	.word	0x00000000
        /*0030*/ 	.short	0x0000
        /*0032*/ 	.short	0x0000
        /*0034*/ 	.byte	0x00, 0xf5, 0x21, 0x00


	//----- nvinfo : EIATTR_SPARSE_MMA_MASK
	.align		4
.L_79:
        /*0038*/ 	.byte	0x03, 0x50
        /*003a*/ 	.short	0x0000


	//----- nvinfo : EIATTR_MAXREG_COUNT
	.align		4
        /*003c*/ 	.byte	0x03, 0x1b
        /*003e*/ 	.short	0x00ff


	//----- nvinfo : EIATTR_MERCURY_ISA_VERSION
	.align		4
        /*0040*/ 	.byte	0x03, 0x5f
        /*0042*/ 	.short	0x0101


	//----- nvinfo : EIATTR_VRC_CTA_INIT_COUNT
	.align		4
        /*0044*/ 	.byte	0x02, 0x4a
	.zero		1
	.zero		1


	//----- nvinfo : EIATTR_EXIT_INSTR_OFFSETS
	.align		4
        /*0048*/ 	.byte	0x04, 0x1c
        /*004a*/ 	.short	(.L_81 - .L_80)


	//   ....[0]....
.L_80:
        /*004c*/ 	.word	0x00000040


	//   ....[1]....
        /*0050*/ 	.word	0x00000200


	//----- nvinfo : EIATTR_CRS_STACK_SIZE
	.align		4
.L_81:
        /*0054*/ 	.byte	0x04, 0x1e
        /*0056*/ 	.short	(.L_83 - .L_82)
.L_82:
        /*0058*/ 	.word	0x00000000


	//----- nvinfo : EIATTR_CBANK_PARAM_SIZE
	.align		4
.L_83:
        /*005c*/ 	.byte	0x03, 0x19
        /*005e*/ 	.short	0x0018


	//----- nvinfo : EIATTR_PARAM_CBANK
	.align		4
        /*0060*/ 	.byte	0x04, 0x0a
        /*0062*/ 	.short	(.L_85 - .L_84)
	.align		4
.L_84:
        /*0064*/ 	.word	index@(.nv.constant0._Z21calculate_mean_kernelPxPiPd)
        /*0068*/ 	.short	0x0380
        /*006a*/ 	.short	0x0018


	//----- nvinfo : EIATTR_SW_WAR
	.align		4
.L_85:
        /*006c*/ 	.byte	0x04, 0x36
        /*006e*/ 	.short	(.L_87 - .L_86)
.L_86:
        /*0070*/ 	.word	0x00000008
.L_87:


//--------------------- .nv.info._Z24reduce_sum_double_kernelPdS_i --------------------------
	.section	.nv.info._Z24reduce_sum_double_kernelPdS_i,"",@"SHT_CUDA_INFO"
	.sectionflags	@""
	.align	4


	//----- nvinfo : EIATTR_CUDA_API_VERSION
	.align		4
        /*0000*/ 	.byte	0x04, 0x37
        /*0002*/ 	.short	(.L_89 - .L_88)
.L_88:
        /*0004*/ 	.word	0x00000082


	//----- nvinfo : EIATTR_KPARAM_INFO
	.align		4
.L_89:
        /*0008*/ 	.byte	0x04, 0x17
        /*000a*/ 	.short	(.L_91 - .L_90)
.L_90:
        /*000c*/ 	.word	0x00000000
        /*0010*/ 	.short	0x0002
        /*0012*/ 	.short	0x0010
        /*0014*/ 	.byte	0x00, 0xf0, 0x11, 0x00


	//----- nvinfo : EIATTR_KPARAM_INFO
	.align		4
.L_91:
        /*0018*/ 	.byte	0x04, 0x17
        /*001a*/ 	.short	(.L_93 - .L_92)
.L_92:
        /*001c*/ 	.word	0x00000000
        /*0020*/ 	.short	0x0001
        /*0022*/ 	.short	0x0008
        /*0024*/ 	.byte	0x00, 0xf5, 0x21, 0x00


	//----- nvinfo : EIATTR_KPARAM_INFO
	.align		4
.L_93:
        /*0028*/ 	.byte	0x04, 0x17
        /*002a*/ 	.short	(.L_95 - .L_94)
.L_94:
        /*002c*/ 	.word	0x00000000
        /*0030*/ 	.short	0x0000
        /*0032*/ 	.short	0x0000
        /*0034*/ 	.byte	0x00, 0xf5, 0x21, 0x00


	//----- nvinfo : EIATTR_SPARSE_MMA_MASK
	.align		4
.L_95:
        /*0038*/ 	.byte	0x03, 0x50
        /*003a*/ 	.short	0x0000


	//----- nvinfo : EIATTR_MAXREG_COUNT
	.align		4
        /*003c*/ 	.byte	0x03, 0x1b
        /*003e*/ 	.short	0x00ff


	//----- nvinfo : EIATTR_NUM_BARRIERS
	.align		4
        /*0040*/ 	.byte	0x02, 0x4c
        /*0042*/ 	.byte	0x01
	.zero		1


	//----- nvinfo : EIATTR_MERCURY_ISA_VERSION
	.align		4
        /*0044*/ 	.byte	0x03, 0x5f
        /*0046*/ 	.short	0x0101


	//----- nvinfo : EIATTR_VRC_CTA_INIT_COUNT
	.align		4
        /*0048*/ 	.byte	0x02, 0x4a
	.zero		1
	.zero		1


	//----- nvinfo : EIATTR_EXIT_INSTR_OFFSETS
	.align		4
        /*004c*/ 	.byte	0x04, 0x1c
        /*004e*/ 	.short	(.L_97 - .L_96)


	//   ....[0]....
.L_96:
        /*0050*/ 	.word	0x00000200


	//   ....[1]....
        /*0054*/ 	.word	0x00000270


	//----- nvinfo : EIATTR_CBANK_PARAM_SIZE
	.align		4
.L_97:
        /*0058*/ 	.byte	0x03, 0x19
        /*005a*/ 	.short	0x0014


	//----- nvinfo : EIATTR_PARAM_CBANK
	.align		4
        /*005c*/ 	.byte	0x04, 0x0a
        /*005e*/ 	.short	(.L_99 - .L_98)
	.align		4
.L_98:
        /*0060*/ 	.word	index@(.nv.constant0._Z24reduce_sum_double_kernelPdS_i)
        /*0064*/ 	.short	0x0380
        /*0066*/ 	.short	0x0014


	//----- nvinfo : EIATTR_SW_WAR
	.align		4
.L_99:
        /*0068*/ 	.byte	0x04, 0x36
        /*006a*/ 	.short	(.L_101 - .L_100)
.L_100:
        /*006c*/ 	.word	0x00000008
.L_101:


//--------------------- .nv.info._Z21reduce_sum_int_kernelPiS_i --------------------------
	.section	.nv.info._Z21reduce_sum_int_kernelPiS_i,"",@"SHT_CUDA_INFO"
	.sectionflags	@""
	.align	4


	//----- nvinfo : EIATTR_CUDA_API_VERSION
	.align		4
        /*0000*/ 	.byte	0x04, 0x37
        /*0002*/ 	.short	(.L_103 - .L_102)
.L_102:
        /*0004*/ 	.word	0x00000082


	//----- nvinfo : EIATTR_KPARAM_INFO
	.align		4
.L_103:
        /*0008*/ 	.byte	0x04, 0x17
        /*000a*/ 	.short	(.L_105 - .L_104)
.L_104:
        /*000c*/ 	.word	0x00000000
        /*0010*/ 	.short	0x0002
        /*0012*/ 	.short	0x0010
        /*0014*/ 	.byte	0x00, 0xf0, 0x11, 0x00


	//----- nvinfo : EIATTR_KPARAM_INFO
	.align		4
.L_105:
        /*0018*/ 	.byte	0x04, 0x17
        /*001a*/ 	.short	(.L_107 - .L_106)
.L_106:
        /*001c*/ 	.word	0x00000000
        /*0020*/ 	.short	0x0001
        /*0022*/ 	.short	0x0008
        /*0024*/ 	.byte	0x00, 0xf5, 0x21, 0x00


	//----- nvinfo : EIATTR_KPARAM_INFO
	.align		4
.L_107:
        /*0028*/ 	.byte	0x04, 0x17
        /*002a*/ 	.short	(.L_109 - .L_108)
.L_108:
        /*002c*/ 	.word	0x00000000
        /*0030*/ 	.short	0x0000
        /*0032*/ 	.short	0x0000
        /*0034*/ 	.byte	0x00, 0xf5, 0x21, 0x00


	//----- nvinfo : EIATTR_SPARSE_MMA_MASK
	.align		4
.L_109:
        /*0038*/ 	.byte	0x03, 0x50
        /*003a*/ 	.short	0x0000


	//----- nvinfo : EIATTR_MAXREG_COUNT
	.align		4
        /*003c*/ 	.byte	0x03, 0x1b
        /*003e*/ 	.short	0x00ff


	//----- nvinfo : EIATTR_NUM_BARRIERS
	.align		4
        /*0040*/ 	.byte	0x02, 0x4c
        /*0042*/ 	.byte	0x01
	.zero		1


	//----- nvinfo : EIATTR_MERCURY_ISA_VERSION
	.align		4
        /*0044*/ 	.byte	0x03, 0x5f
        /*0046*/ 	.short	0x0101


	//----- nvinfo : EIATTR_VRC_CTA_INIT_COUNT
	.align		4
        /*0048*/ 	.byte	0x02, 0x4a
	.zero		1
	.zero		1


	//----- nvinfo : EIATTR_EXIT_INSTR_OFFSETS
	.align		4
        /*004c*/ 	.byte	0x04, 0x1c
        /*004e*/ 	.short	(.L_111 - .L_110)


	//   ....[0]....
.L_110:
        /*0050*/ 	.word	0x00000200


	//   ....[1]....
        /*0054*/ 	.word	0x00000270


	//----- nvinfo : EIATTR_CBANK_PARAM_SIZE
	.align		4
.L_111:
        /*0058*/ 	.byte	0x03, 0x19
        /*005a*/ 	.short	0x0014


	//----- nvinfo : EIATTR_PARAM_CBANK
	.align		4
        /*005c*/ 	.byte	0x04, 0x0a
        /*005e*/ 	.short	(.L_113 - .L_112)
	.align		4
.L_112:
        /*0060*/ 	.word	index@(.nv.constant0._Z21reduce_sum_int_kernelPiS_i)
        /*0064*/ 	.short	0x0380
        /*0066*/ 	.short	0x0014


	//----- nvinfo : EIATTR_SW_WAR
	.align		4
.L_113:
        /*0068*/ 	.byte	0x04, 0x36
        /*006a*/ 	.short	(.L_115 - .L_114)
.L_114:
        /*006c*/ 	.word	0x00000008
.L_115:


//--------------------- .nv.info._Z20reduce_sum_ll_kernelPxS_i --------------------------
	.section	.nv.info._Z20reduce_sum_ll_kernelPxS_i,"",@"SHT_CUDA_INFO"
	.sectionflags	@""
	.align	4


	//----- nvinfo : EIATTR_CUDA_API_VERSION
	.align		4
        /*0000*/ 	.byte	0x04, 0x37
        /*0002*/ 	.short	(.L_117 - .L_116)
.L_116:
        /*0004*/ 	.word	0x00000082


	//----- nvinfo : EIATTR_KPARAM_INFO
	.align		4
.L_117:
        /*0008*/ 	.byte	0x04, 0x17
        /*000a*/ 	.short	(.L_119 - .L_118)
.L_118:
        /*000c*/ 	.word	0x00000000
        /*0010*/ 	.short	0x0002
        /*0012*/ 	.short	0x0010
        /*0014*/ 	.byte	0x00, 0xf0, 0x11, 0x00


	//----- nvinfo : EIATTR_KPARAM_INFO
	.align		4
.L_119:
        /*0018*/ 	.byte	0x04, 0x17
        /*001a*/ 	.short	(.L_121 - .L_120)
.L_120:
        /*001c*/ 	.word	0x00000000
        /*0020*/ 	.short	0x0001
        /*0022*/ 	.short	0x0008
        /*0024*/ 	.byte	0x00, 0xf5, 0x21, 0x00


	//----- nvinfo : EIATTR_KPARAM_INFO
	.align		4
.L_121:
        /*0028*/ 	.byte	0x04, 0x17
        /*002a*/ 	.short	(.L_123 - .L_122)
.L_122:
        /*002c*/ 	.word	0x00000000
        /*0030*/ 	.short	0x0000
        /*0032*/ 	.short	0x0000
        /*0034*/ 	.byte	0x00, 0xf5, 0x21, 0x00


	//----- nvinfo : EIATTR_SPARSE_MMA_MASK
	.align		4
.L_123:
        /*0038*/ 	.byte	0x03, 0x50
        /*003a*/ 	.short	0x0000


	//----- nvinfo : EIATTR_MAXREG_COUNT
	.align		4
        /*003c*/ 	.byte	0x03, 0x1b
        /*003e*/ 	.short	0x00ff


	//----- nvinfo : EIATTR_NUM_BARRIERS
	.align		4
        /*0040*/ 	.byte	0x02, 0x4c
        /*0042*/ 	.byte	0x01
	.zero		1


	//----- nvinfo : EIATTR_MERCURY_ISA_VERSION
	.align		4
        /*0044*/ 	.byte	0x03, 0x5f
        /*0046*/ 	.short	0x0101


	//----- nvinfo : EIATTR_VRC_CTA_INIT_COUNT
	.align		4
        /*0048*/ 	.byte	0x02, 0x4a
	.zero		1
	.zero		1


	//----- nvinfo : EIATTR_EXIT_INSTR_OFFSETS
	.align		4
        /*004c*/ 	.byte	0x04, 0x1c
        /*004e*/ 	.short	(.L_125 - .L_124)


	//   ....[0]....
.L_124:
        /*0050*/ 	.word	0x00000210


	//   ....[1]....
        /*0054*/ 	.word	0x00000330


	//----- nvinfo : EIATTR_CRS_STACK_SIZE
	.align		4
.L_125:
        /*0058*/ 	.byte	0x04, 0x1e
        /*005a*/ 	.short	(.L_127 - .L_126)
.L_126:
        /*005c*/ 	.word	0x00000000


	//----- nvinfo : EIATTR_CBANK_PARAM_SIZE
	.align		4
.L_127:
        /*0060*/ 	.byte	0x03, 0x19
        /*0062*/ 	.short	0x0014


	//----- nvinfo : EIATTR_PARAM_CBANK
	.align		4
        /*0064*/ 	.byte	0x04, 0x0a
        /*0066*/ 	.short	(.L_129 - .L_128)
	.align		4
.L_128:
        /*0068*/ 	.word	index@(.nv.constant0._Z20reduce_sum_ll_kernelPxS_i)
        /*006c*/ 	.short	0x0380
        /*006e*/ 	.short	0x0014


	//----- nvinfo : EIATTR_SW_WAR
	.align		4
.L_129:
        /*0070*/ 	.byte	0x04, 0x36
        /*0072*/ 	.short	(.L_131 - .L_130)
.L_130:
        /*0074*/ 	.word	0x00000008
.L_131:


//--------------------- .nv.info._Z23compute_variance_kernelPKiiidddPdS1_Pi --------------------------
	.section	.nv.info._Z23compute_variance_kernelPKiiidddPdS1_Pi,"",@"SHT_CUDA_INFO"
	.sectionflags	@""
	.align	4


	//----- nvinfo : EIATTR_CUDA_API_VERSION
	.align		4
        /*0000*/ 	.byte	0x04, 0x37
        /*0002*/ 	.short	(.L_133 - .L_132)
.L_132:
        /*0004*/ 	.word	0x00000082


	//----- nvinfo : EIATTR_KPARAM_INFO
	.align		4
.L_133:
        /*0008*/ 	.byte	0x04, 0x17
        /*000a*/ 	.short	(.L_135 - .L_134)
.L_134:
        /*000c*/ 	.word	0x00000000
        /*0010*/ 	.short	0x0008
        /*0012*/ 	.short	0x0038
        /*0014*/ 	.byte	0x00, 0xf5, 0x21, 0x00


	//----- nvinfo : EIATTR_KPARAM_INFO
	.align		4
.L_135:
        /*0018*/ 	.byte	0x04, 0x17
        /*001a*/ 	.short	(.L_137 - .L_136)
.L_136:
        /*001c*/ 	.word	0x00000000
        /*0020*/ 	.short	0x0007
        /*0022*/ 	.short	0x0030
        /*0024*/ 	.byte	0x00, 0xf5, 0x21, 0x00


	//----- nvinfo : EIATTR_KPARAM_INFO
	.align		4
.L_137:
        /*0028*/ 	.byte	0x04, 0x17
        /*002a*/ 	.short	(.L_139 - .L_138)
.L_138:
        /*002c*/ 	.word	0x00000000
        /*0030*/ 	.short	0x0006
        /*0032*/ 	.short	0x0028
        /*0034*/ 	.byte	0x00, 0xf5, 0x21, 0x00


	//----- nvinfo : EIATTR_KPARAM_INFO
	.align		4
.L_139:
        /*0038*/ 	.byte	0x04, 0x17
        /*003a*/ 	.short	(.L_141 - .L_140)
.L_140:
        /*003c*/ 	.word	0x00000000
        /*0040*/ 	.short	0x0005
        /*0042*/ 	.short	0x0020
        /*0044*/ 	.byte	0x00, 0xf0, 0x21, 0x00


	//----- nvinfo : EIATTR_KPARAM_INFO
	.align		4
.L_141:
        /*0048*/ 	.byte	0x04, 0x17
        /*004a*/ 	.short	(.L_143 - .L_142)
.L_142:
        /*004c*/ 	.word	0x00000000
        /*0050*/ 	.short	0x0004
        /*0052*/ 	.short	0x0018
        /*0054*/ 	.byte	0x00, 0xf0, 0x21, 0x00


	//----- nvinfo : EIATTR_KPARAM_INFO
	.align		4
.L_143:
        /*0058*/ 	.byte	0x04, 0x17
        /*005a*/ 	.short	(.L_145 - .L_144)
.L_144:
        /*005c*/ 	.word	0x00000000
        /*0060*/ 	.short	0x0003
        /*0062*/ 	.short	0x0010
        /*0064*/ 	.byte	0x00, 0xf0, 0x21, 0x00


	//----- nvinfo : EIATTR_KPARAM_INFO
	.align		4
.L_145:
        /*0068*/ 	.byte	0x04, 0x17
        /*006a*/ 	.short	(.L_147 - .L_146)
.L_146:
        /*006c*/ 	.word	0x00000000
        /*0070*/ 	.short	0x0002
        /*0072*/ 	.short	0x000c
        /*0074*/ 	.byte	0x00, 0xf0, 0x11, 0x00


	//----- nvinfo : EIATTR_KPARAM_INFO
	.align		4
.L_147:
        /*0078*/ 	.byte	0x04, 0x17
        /*007a*/ 	.short	(.L_149 - .L_148)
.L_148:
        /*007c*/ 	.word	0x00000000
        /*0080*/ 	.short	0x0001
        /*0082*/ 	.short	0x0008
        /*0084*/ 	.byte	0x00, 0xf0, 0x11, 0x00


	//----- nvinfo : EIATTR_KPARAM_INFO
	.align		4
.L_149:
        /*0088*/ 	.byte	0x04, 0x17
        /*008a*/ 	.short	(.L_151 - .L_150)
.L_150:
        /*008c*/ 	.word	0x00000000
        /*0090*/ 	.short	0x0000
        /*0092*/ 	.short	0x0000
        /*0094*/ 	.byte	0x00, 0xf5, 0x21, 0x00


	//----- nvinfo : EIATTR_SPARSE_MMA_MASK
	.align		4
.L_151:
        /*0098*/ 	.byte	0x03, 0x50
        /*009a*/ 	.short	0x0000


	//----- nvinfo : EIATTR_MAXREG_COUNT
	.align		4
        /*009c*/ 	.byte	0x03, 0x1b
        /*009e*/ 	.short	0x00ff


	//----- nvinfo : EIATTR_NUM_BARRIERS
	.align		4
        /*00a0*/ 	.byte	0x02, 0x4c
        /*00a2*/ 	.byte	0x01
	.zero		1


	//----- nvinfo : EIATTR_MERCURY_ISA_VERSION
	.align		4
        /*00a4*/ 	.byte	0x03, 0x5f
        /*00a6*/ 	.short	0x0101


	//----- nvinfo : EIATTR_VRC_CTA_INIT_COUNT
	.align		4
        /*00a8*/ 	.byte	0x02, 0x4a
	.zero		1
	.zero		1


	//----- nvinfo : EIATTR_EXIT_INSTR_OFFSETS
	.align		4
        /*00ac*/ 	.byte	0x04, 0x1c
        /*00ae*/ 	.short	(.L_153 - .L_152)


	//   ....[0]....
.L_152:
        /*00b0*/ 	.word	0x00000660


	//   ....[1]....
        /*00b4*/ 	.word	0x00000720


	//----- nvinfo : EIATTR_CRS_STACK_SIZE
	.align		4
.L_153:
        /*00b8*/ 	.byte	0x04, 0x1e
        /*00ba*/ 	.short	(.L_155 - .L_154)
.L_154:
        /*00bc*/ 	.word	0x00000000


	//----- nvinfo : EIATTR_CBANK_PARAM_SIZE
	.align		4
.L_155:
        /*00c0*/ 	.byte	0x03, 0x19
        /*00c2*/ 	.short	0x0040


	//----- nvinfo : EIATTR_PARAM_CBANK
	.align		4
        /*00c4*/ 	.byte	0x04, 0x0a
        /*00c6*/ 	.short	(.L_157 - .L_156)
	.align		4
.L_156:
        /*00c8*/ 	.word	index@(.nv.constant0._Z23compute_variance_kernelPKiiidddPdS1_Pi)
        /*00cc*/ 	.short	0x0380
        /*00ce*/ 	.short	0x0040


	//----- nvinfo : EIATTR_SW_WAR
	.align		4
.L_157:
        /*00d0*/ 	.byte	0x04, 0x36
        /*00d2*/ 	.short	(.L_159 - .L_158)
.L_158:
        /*00d4*/ 	.word	0x00000008
.L_159:


//--------------------- .nv.info._Z18compute_sum_kernelPKiiidddPxPi --------------------------
	.section	.nv.info._Z18compute_sum_kernelPKiiidddPxPi,"",@"SHT_CUDA_INFO"
	.sectionflags	@""
	.align	4


	//----- nvinfo : EIATTR_CUDA_API_VERSION
	.align		4
        /*0000*/ 	.byte	0x04, 0x37
        /*0002*/ 	.short	(.L_161 - .L_160)
.L_160:
        /*0004*/ 	.word	0x00000082


	//----- nvinfo : EIATTR_KPARAM_INFO
	.align		4
.L_161:
        /*0008*/ 	.byte	0x04, 0x17
        /*000a*/ 	.short	(.L_163 - .L_162)
.L_162:
        /*000c*/ 	.word	0x00000000
        /*0010*/ 	.short	0x0007
        /*0012*/ 	.short	0x0030
        /*0014*/ 	.byte	0x00, 0xf5, 0x21, 0x00


	//----- nvinfo : EIATTR_KPARAM_INFO
	.align		4
.L_163:
        /*0018*/ 	.byte	0x04, 0x17
        /*001a*/ 	.short	(.L_165 - .L_164)
.L_164:
        /*001c*/ 	.word	0x00000000
        /*0020*/ 	.short	0x0006
        /*0022*/ 	.short	0x0028
        /*0024*/ 	.byte	0x00, 0xf5, 0x21, 0x00


	//----- nvinfo : EIATTR_KPARAM_INFO
	.align		4
.L_165:
        /*0028*/ 	.byte	0x04, 0x17
        /*002a*/ 	.short	(.L_167 - .L_166)
.L_166:
        /*002c*/ 	.word	0x00000000
        /*0030*/ 	.short	0x0005
        /*0032*/ 	.short	0x0020
        /*0034*/ 	.byte	0x00, 0xf0, 0x21, 0x00


	//----- nvinfo : EIATTR_KPARAM_INFO
	.align		4
.L_167:
        /*0038*/ 	.byte	0x04, 0x17
        /*003a*/ 	.short	(.L_169 - .L_168)
.L_168:
        /*003c*/ 	.word	0x00000000
        /*0040*/ 	.short	0x0004
        /*0042*/ 	.short	0x0018
        /*0044*/ 	.byte	0x00, 0xf0, 0x21, 0x00


	//----- nvinfo : EIATTR_KPARAM_INFO
	.align		4
.L_169:
        /*0048*/ 	.byte	0x04, 0x17
        /*004a*/ 	.short	(.L_171 - .L_170)
.L_170:
        /*004c*/ 	.word	0x00000000
        /*0050*/ 	.short	0x0003
        /*0052*/ 	.short	0x0010
        /*0054*/ 	.byte	0x00, 0xf0, 0x21, 0x00


	//----- nvinfo : EIATTR_KPARAM_INFO
	.align		4
.L_171:
        /*0058*/ 	.byte	0x04, 0x17
        /*005a*/ 	.short	(.L_173 - .L_172)
.L_172:
        /*005c*/ 	.word	0x00000000
        /*0060*/ 	.short	0x0002
        /*0062*/ 	.short	0x000c
        /*0064*/ 	.byte	0x00, 0xf0, 0x11, 0x00


	//----- nvinfo : EIATTR_KPARAM_INFO
	.align		4
.L_173:
        /*0068*/ 	.byte	0x04, 0x17
        /*006a*/ 	.short	(.L_175 - .L_174)
.L_174:
        /*006c*/ 	.word	0x00000000
        /*0070*/ 	.short	0x0001
        /*0072*/ 	.short	0x0008
        /*0074*/ 	.byte	0x00, 0xf0, 0x11, 0x00


	//----- nvinfo : EIATTR_KPARAM_INFO
	.align		4
.L_175:
        /*0078*/ 	.byte	0x04, 0x17
        /*007a*/ 	.short	(.L_177 - .L_176)
.L_176:
        /*007c*/ 	.word	0x00000000
        /*0080*/ 	.short	0x0000
        /*0082*/ 	.short	0x0000
        /*0084*/ 	.byte	0x00, 0xf5, 0x21, 0x00


	//----- nvinfo : EIATTR_SPARSE_MMA_MASK
	.align		4
.L_177:
        /*0088*/ 	.byte	0x03, 0x50
        /*008a*/ 	.short	0x0000


	//----- nvinfo : EIATTR_MAXREG_COUNT
	.align		4
        /*008c*/ 	.byte	0x03, 0x1b
        /*008e*/ 	.short	0x00ff


	//----- nvinfo : EIATTR_NUM_BARRIERS
	.align		4
        /*0090*/ 	.byte	0x02, 0x4c
        /*0092*/ 	.byte	0x01
	.zero		1


	//----- nvinfo : EIATTR_MERCURY_ISA_VERSION
	.align		4
        /*0094*/ 	.byte	0x03, 0x5f
        /*0096*/ 	.short	0x0101


	//----- nvinfo : EIATTR_VRC_CTA_INIT_COUNT
	.align		4
        /*0098*/ 	.byte	0x02, 0x4a
	.zero		1
	.zero		1


	//----- nvinfo : EIATTR_EXIT_INSTR_OFFSETS
	.align		4
        /*009c*/ 	.byte	0x04, 0x1c
        /*009e*/ 	.short	(.L_179 - .L_178)


	//   ....[0]....
.L_178:
        /*00a0*/ 	.word	0x00000590


	//   ....[1]....
        /*00a4*/ 	.word	0x00000650


	//----- nvinfo : EIATTR_CRS_STACK_SIZE
	.align		4
.L_179:
        /*00a8*/ 	.byte	0x04, 0x1e
        /*00aa*/ 	.short	(.L_181 - .L_180)
.L_180:
        /*00ac*/ 	.word	0x00000000


	//----- nvinfo : EIATTR_CBANK_PARAM_SIZE
	.align		4
.L_181:
        /*00b0*/ 	.byte	0x03, 0x19
        /*00b2*/ 	.short	0x0038


	//----- nvinfo : EIATTR_PARAM_CBANK
	.align		4
        /*00b4*/ 	.byte	0x04, 0x0a
        /*00b6*/ 	.short	(.L_183 - .L_182)
	.align		4
.L_182:
        /*00b8*/ 	.word	index@(.nv.constant0._Z18compute_sum_kernelPKiiidddPxPi)
        /*00bc*/ 	.short	0x0380
        /*00be*/ 	.short	0x0038


	//----- nvinfo : EIATTR_SW_WAR
	.align		4
.L_183:
        /*00c0*/ 	.byte	0x04, 0x36
        /*00c2*/ 	.short	(.L_185 - .L_184)
.L_184:
        /*00c4*/ 	.word	0x00000008
.L_185:


//--------------------- .nv.info._Z15cleaning_kernelPiS_iiPKiiddddi --------------------------
	.section	.nv.info._Z15cleaning_kernelPiS_iiPKiiddddi,"",@"SHT_CUDA_INFO"
	.sectionflags	@""
	.align	4


	//----- nvinfo : EIATTR_CUDA_API_VERSION
	.align		4
        /*0000*/ 	.byte	0x04, 0x37
        /*0002*/ 	.short	(.L_187 - .L_186)
.L_186:
        /*0004*/ 	.word	0x00000082


	//----- nvinfo : EIATTR_KPARAM_INFO
	.align		4
.L_187:
        /*0008*/ 	.byte	0x04, 0x17
        /*000a*/ 	.short	(.L_189 - .L_188)
.L_188:
        /*000c*/ 	.word	0x00000000
        /*0010*/ 	.short	0x000a
        /*0012*/ 	.short	0x0048
        /*0014*/ 	.byte	0x00, 0xf0, 0x11, 0x00


	//----- nvinfo : EIATTR_KPARAM_INFO
	.align		4
.L_189:
        /*0018*/ 	.byte	0x04, 0x17
        /*001a*/ 	.short	(.L_191 - .L_190)
.L_190:
        /*001c*/ 	.word	0x00000000
        /*0020*/ 	.short	0x0009
        /*0022*/ 	.short	0x0040
        /*0024*/ 	.byte	0x00, 0xf0, 0x21, 0x00


	//----- nvinfo : EIATTR_KPARAM_INFO
	.align		4
.L_191:
        /*0028*/ 	.byte	0x04, 0x17
        /*002a*/ 	.short	(.L_193 - .L_192)
.L_192:
        /*002c*/ 	.word	0x00000000
        /*0030*/ 	.short	0x0008
        /*0032*/ 	.short	0x0038
        /*0034*/ 	.byte	0x00, 0xf0, 0x21, 0x00


	//----- nvinfo : EIATTR_KPARAM_INFO
	.align		4
.L_193:
        /*0038*/ 	.byte	0x04, 0x17
        /*003a*/ 	.short	(.L_195 - .L_194)
.L_194:
        /*003c*/ 	.word	0x00000000
        /*0040*/ 	.short	0x0007
        /*0042*/ 	.short	0x0030
        /*0044*/ 	.byte	0x00, 0xf0, 0x21, 0x00


	//----- nvinfo : EIATTR_KPARAM_INFO
	.align		4
.L_195:
        /*0048*/ 	.byte	0x04, 0x17
        /*004a*/ 	.short	(.L_197 - .L_196)
.L_196:
        /*004c*/ 	.word	0x00000000
        /*0050*/ 	.short	0x0006
        /*0052*/ 	.short	0x0028
        /*0054*/ 	.byte	0x00, 0xf0, 0x21, 0x00


	//----- nvinfo : EIATTR_KPARAM_INFO
	.align		4
.L_197:
        /*0058*/ 	.byte	0x04, 0x17
        /*005a*/ 	.short	(.L_199 - .L_198)
.L_198:
        /*005c*/ 	.word	0x00000000
        /*0060*/ 	.short	0x0005
        /*0062*/ 	.short	0x0020
        /*0064*/ 	.byte	0x00, 0xf0, 0x11, 0x00


	//----- nvinfo : EIATTR_KPARAM_INFO
	.align		4
.L_199:
        /*0068*/ 	.byte	0x04, 0x17
        /*006a*/ 	.short	(.L_201 - .L_200)
.L_200:
        /*006c*/ 	.word	0x00000000
        /*0070*/ 	.short	0x0004
        /*0072*/ 	.short	0x0018
        /*0074*/ 	.byte	0x00, 0xf5, 0x21, 0x00


	//----- nvinfo : EIATTR_KPARAM_INFO
	.align		4
.L_201:
        /*0078*/ 	.byte	0x04, 0x17
        /*007a*/ 	.short	(.L_203 - .L_202)
.L_202:
        /*007c*/ 	.word	0x00000000
        /*0080*/ 	.short	0x0003
        /*0082*/ 	.short	0x0014
        /*0084*/ 	.byte	0x00, 0xf0, 0x11, 0x00


	//----- nvinfo : EIATTR_KPARAM_INFO
	.align		4
.L_203:
        /*0088*/ 	.byte	0x04, 0x17
        /*008a*/ 	.short	(.L_205 - .L_204)
.L_204:
        /*008c*/ 	.word	0x00000000
        /*0090*/ 	.short	0x0002
        /*0092*/ 	.short	0x0010
        /*0094*/ 	.byte	0x00, 0xf0, 0x11, 0x00


	//----- nvinfo : EIATTR_KPARAM_INFO
	.align		4
.L_205:
        /*0098*/ 	.byte	0x04, 0x17
        /*009a*/ 	.short	(.L_207 - .L_206)
.L_206:
        /*009c*/ 	.word	0x00000000
        /*00a0*/ 	.short	0x0001
        /*00a2*/ 	.short	0x0008
        /*00a4*/ 	.byte	0x00, 0xf5, 0x21, 0x00


	//----- nvinfo : EIATTR_KPARAM_INFO
	.align		4
.L_207:
        /*00a8*/ 	.byte	0x04, 0x17
        /*00aa*/ 	.short	(.L_209 - .L_208)
.L_208:
        /*00ac*/ 	.word	0x00000000
        /*00b0*/ 	.short	0x0000
        /*00b2*/ 	.short	0x0000
        /*00b4*/ 	.byte	0x00, 0xf5, 0x21, 0x00


	//----- nvinfo : EIATTR_SPARSE_MMA_MASK
	.align		4
.L_209:
        /*00b8*/ 	.byte	0x03, 0x50
        /*00ba*/ 	.short	0x0000


	//----- nvinfo : EIATTR_MAXREG_COUNT
	.align		4
        /*00bc*/ 	.byte	0x03, 0x1b
        /*00be*/ 	.short	0x00ff


	//----- nvinfo : EIATTR_MERCURY_ISA_VERSION
	.align		4
        /*00c0*/ 	.byte	0x03, 0x5f
        /*00c2*/ 	.short	0x0101


	//----- nvinfo : EIATTR_VRC_CTA_INIT_COUNT
	.align		4
        /*00c4*/ 	.byte	0x02, 0x4a
	.zero		1
	.zero		1


	//----- nvinfo : EIATTR_EXIT_INSTR_OFFSETS
	.align		4
        /*00c8*/ 	.byte	0x04, 0x1c
        /*00ca*/ 	.short	(.L_211 - .L_210)


	//   ....[0]....
.L_210:
        /*00cc*/ 	.word	0x00000200


	//   ....[1]....
        /*00d0*/ 	.word	0x000006d0


	//   ....[2]....
        /*00d4*/ 	.word	0x00000760


	//   ....[3]....
        /*00d8*/ 	.word	0x00000a10


	//   ....[4]....
        /*00dc*/ 	.word	0x00000a50


	//----- nvinfo : EIATTR_CRS_STACK_SIZE
	.align		4
.L_211:
        /*00e0*/ 	.byte	0x04, 0x1e
        /*00e2*/ 	.short	(.L_213 - .L_212)
.L_212:
        /*00e4*/ 	.word	0x00000000


	//----- nvinfo : EIATTR_CBANK_PARAM_SIZE
	.align		4
.L_213:
        /*00e8*/ 	.byte	0x03, 0x19
        /*00ea*/ 	.short	0x004c


	//----- nvinfo : EIATTR_PARAM_CBANK
	.align		4
        /*00ec*/ 	.byte	0x04, 0x0a
        /*00ee*/ 	.short	(.L_215 - .L_214)
	.align		4
.L_214:
        /*00f0*/ 	.word	index@(.nv.constant0._Z15cleaning_kernelPiS_iiPKiiddddi)
        /*00f4*/ 	.short	0x0380
        /*00f6*/ 	.short	0x004c


	//----- nvinfo : EIATTR_SW_WAR
	.align		4
.L_215:
        /*00f8*/ 	.byte	0x04, 0x36
        /*00fa*/ 	.short	(.L_217 - .L_216)
.L_216:
        /*00fc*/ 	.word	0x00000008
.L_217:


//--------------------- .nv.callgraph             --------------------------
	.section	.nv.callgraph,"",@"SHT_CUDA_CALLGRAPH"
	.align	4
	.sectionentsize	8
	.align		4
        /*0000*/ 	.word	0x00000000
	.align		4
        /*0004*/ 	.word	0xffffffff
	.align		4
        /*0008*/ 	.word	0x00000000
	.align		4
        /*000c*/ 	.word	0xfffffffe
	.align		4
        /*0010*/ 	.word	0x00000000
	.align		4
        /*0014*/ 	.word	0xfffffffd
	.align		4
        /*0018*/ 	.word	0x00000000
	.align		4
        /*001c*/ 	.word	0xfffffffc


//--------------------- .text._Z20calculate_rms_kernelPdPiS_ --------------------------
	.section	.text._Z20calculate_rms_kernelPdPiS_,"ax",@progbits
	.align	128
        .global         _Z20calculate_rms_kernelPdPiS_
        .type           _Z20calculate_rms_kernelPdPiS_,@function
        .size           _Z20calculate_rms_kernelPdPiS_,(.L_x_56 - _Z20calculate_rms_kernelPdPiS_)
        .other          _Z20calculate_rms_kernelPdPiS_,@"STO_CUDA_ENTRY STV_DEFAULT"
_Z20calculate_rms_kernelPdPiS_:
.text._Z20calculate_rms_kernelPdPiS_:
[----:B------:R-:W-:Y:S01]  /*0000*/  LDC R1, c[0x0][0x37c] ;  /* 0x0000df00ff017b82 */ /* 0x000fe20000000800 */
[----:B------:R-:W0:Y:S07]  /*0010*/  S2R R0, SR_TID.X ;  /* 0x0000000000007919 */ /* 0x000e2e0000002100 */
[----:B------:R-:W0:Y:S02]  /*0020*/  S2UR UR4, SR_CTAID.X ;  /* 0x00000000000479c3 */ /* 0x000e240000002500 */
[----:B0-----:R-:W-:-:S13]  /*0030*/  LOP3.LUT P0, RZ, R0, UR4, RZ, 0xfc, !PT ;  /* 0x0000000400ff7c12 */ /* 0x001fda000f80fcff */
[----:B------:R-:W-:Y:S05]  /*0040*/  @P0 EXIT ;  /* 0x000000000000094d */ /* 0x000fea0003800000 */
[----:B------:R-:W0:Y:S01]  /*0050*/  LDC.64 R2, c[0x0][0x388] ;  /* 0x0000e200ff027b82 */ /* 0x000e220000000a00 */
[----:B------:R-:W0:Y:S02]  /*0060*/  LDCU.64 UR4, c[0x0][0x358] ;  /* 0x00006b00ff0477ac */ /* 0x000e240008000a00 */
[----:B0-----:R-:W2:Y:S05]  /*0070*/  LDG.E R6, desc[UR4][R2.64] ;  /* 0x0000000402067981 */ /* 0x001eaa000c1e1900 */
[----:B------:R-:W0:Y:S02]  /*0080*/  LDC.64 R4, c[0x0][0x380] ;  /* 0x0000e000ff047b82 */ /* 0x000e240000000a00 */
[----:B0-----:R-:W3:Y:S01]  /*0090*/  LDG.E.64 R4, desc[UR4][R4.64] ;  /* 0x0000000404047981 */ /* 0x001ee2000c1e1b00 */
[----:B------:R-:W-:Y:S01]  /*00a0*/  IMAD.MOV.U32 R8, RZ, RZ, 0x1 ;  /* 0x00000001ff087424 */ /* 0x000fe200078e00ff */
[----:B--2---:R-:W0:Y:S08]  /*00b0*/  I2F.F64 R6, R6 ;  /* 0x0000000600067312 */ /* 0x004e300000201c00 */
[----:B0-----:R-:W0:Y:S01]  /*00c0*/  MUFU.RCP64H R9, R7 ;  /* 0x0000000700097308 */ /* 0x001e220000001800 */
[----:B---3--:R-:W-:Y:S01]  /*00d0*/  FSETP.GEU.AND P1, PT, |R5|, 6.5827683646048100446e-37, PT ;  /* 0x036000000500780b */ /* 0x008fe20003f2e200 */
[----:B0-----:R-:W-:-:S08]  /*00e0*/  DFMA R10, -R6, R8, 1 ;  /* 0x3ff00000060a742b */ /* 0x001fd00000000108 */
[----:B------:R-:W-:-:S08]  /*00f0*/  DFMA R10, R10, R10, R10 ;  /* 0x0000000a0a0a722b */ /* 0x000fd0000000000a */
[----:B------:R-:W-:-:S08]  /*0100*/  DFMA R10, R8, R10, R8 ;  /* 0x0000000a080a722b */ /* 0x000fd00000000008 */
[----:B------:R-:W-:-:S08]  /*0110*/  DFMA R8, -R6, R10, 1 ;  /* 0x3ff000000608742b */ /* 0x000fd0000000010a */
[----:B------:R-:W-:-:S08]  /*0120*/  DFMA R8, R10, R8, R10 ;  /* 0x000000080a08722b */ /* 0x000fd0000000000a */
[----:B------:R-:W-:-:S08]  /*0130*/  DMUL R2, R4, R8 ;  /* 0x0000000804027228 */ /* 0x000fd00000000000 */
[----:B------:R-:W-:-:S08]  /*0140*/  DFMA R10, -R6, R2, R4 ;  /* 0x00000002060a722b */ /* 0x000fd00000000104 */
[----:B------:R-:W-:-:S10]  /*0150*/  DFMA R2, R8, R10, R2 ;  /* 0x0000000a0802722b */ /* 0x000fd40000000002 */
[----:B------:R-:W-:-:S05]  /*0160*/  FFMA R0, RZ, R7, R3 ;  /* 0x00000007ff007223 */ /* 0x000fca0000000003 */
[----:B------:R-:W-:-:S13]  /*0170*/  FSETP.GT.AND P0, PT, |R0|, 1.469367938527859385e-39, PT ;  /* 0x001000000000780b */ /* 0x000fda0003f04200 */
[----:B------:R-:W-:Y:S05]  /*0180*/  @P0 BRA P1, `(.L_x_0) ;  /* 0x0000000000100947 */ /* 0x000fea0000800000 */
[----:B------:R-:W-:-:S07]  /*0190*/  MOV R0, 0x1b0 ;  /* 0x000001b000007802 */ /* 0x000fce0000000f00 */
[----:B------:R-:W-:Y:S05]  /*01a0*/  CALL.REL.NOINC `($__internal_0_$__cuda_sm20_div_rn_f64_full) ;  /* 0x00000000005c7944 */ /* 0x000fea0003c00000 */
[----:B------:R-:W-:Y:S02]  /*01b0*/  IMAD.MOV.U32 R2, RZ, RZ, R12 ;  /* 0x000000ffff027224 */ /* 0x000fe400078e000c */
[----:B------:R-:W-:-:S07]  /*01c0*/  IMAD.MOV.U32 R3, RZ, RZ, R13 ;  /* 0x000000ffff037224 */ /* 0x000fce00078e000d */
.L_x_0:
[----:B------:R-:W0:Y:S01]  /*01d0*/  MUFU.RSQ64H R5, R3 ;  /* 0x0000000300057308 */ /* 0x000e220000001c00 */
[----:B------:R-:W-:Y:S02]  /*01e0*/  VIADD R4, R3, 0xfcb00000 ;  /* 0xfcb0000003047836 */ /* 0x000fe40000000000 */
[----:B------:R-:W-:Y:S02]  /*01f0*/  IMAD.MOV.U32 R8, RZ, RZ, 0x0 ;  /* 0x00000000ff087424 */ /* 0x000fe400078e00ff */
[----:B------:R-:W-:Y:S01]  /*0200*/  IMAD.MOV.U32 R9, RZ, RZ, 0x3fd80000 ;  /* 0x3fd80000ff097424 */ /* 0x000fe200078e00ff */
[----:B------:R-:W-:Y:S01]  /*0210*/  ISETP.GE.U32.AND P0, PT, R4, 0x7ca00000, PT ;  /* 0x7ca000000400780c */ /* 0x000fe20003f06070 */
[----:B0-----:R-:W-:-:S08]  /*0220*/  DMUL R6, R4, R4 ;  /* 0x0000000404067228 */ /* 0x001fd00000000000 */
[----:B------:R-:W-:-:S08]  /*0230*/  DFMA R6, -R6, R2, 1 ;  /* 0x3ff000000606742b */ /* 0x000fd00000000102 */
[----:B------:R-:W-:Y:S02]  /*0240*/  DFMA R8, R6, R8, 0.5 ;  /* 0x3fe000000608742b */ /* 0x000fe40000000008 */
[----:B------:R-:W-:-:S08]  /*0250*/  DMUL R6, R4, R6 ;  /* 0x0000000604067228 */ /* 0x000fd00000000000 */
[----:B------:R-:W-:-:S08]  /*0260*/  DFMA R10, R8, R6, R4 ;  /* 0x00000006080a722b */ /* 0x000fd00000000004 */
[----:B------:R-:W-:Y:S02]  /*0270*/  DMUL R12, R10, R2 ;  /* 0x000000020a0c7228 */ /* 0x000fe40000000000 */
[----:B------:R-:W-:Y:S02]  /*0280*/  VIADD R9, R11, 0xfff00000 ;  /* 0xfff000000b097836 */ /* 0x000fe40000000000 */
[----:B------:R-:W-:-:S04]  /*0290*/  IMAD.MOV.U32 R8, RZ, RZ, R10 ;  /* 0x000000ffff087224 */ /* 0x000fc800078e000a */
[----:B------:R-:W-:-:S08]  /*02a0*/  DFMA R14, R12, -R12, R2 ;  /* 0x8000000c0c0e722b */ /* 0x000fd00000000002 */
[----:B------:R-:W-:Y:S01]  /*02b0*/  DFMA R6, R14, R8, R12 ;  /* 0x000000080e06722b */ /* 0x000fe2000000000c */
[----:B------:R-:W-:Y:S10]  /*02c0*/  @!P0 BRA `(.L_x_1) ;  /* 0x0000000000088947 */ /* 0x000ff40003800000 */
[----:B------:R-:W-:-:S07]  /*02d0*/  MOV R0, 0x2f0 ;  /* 0x000002f000007802 */ /* 0x000fce0000000f00 */
[----:B------:R-:W-:Y:S05]  /*02e0*/  CALL.REL.NOINC `($__internal_1_$__cuda_sm20_dsqrt_rn_f64_mediumpath_v1) ;  /* 0x0000000400787944 */ /* 0x000fea0003c00000 */
.L_x_1:
[----:B------:R-:W0:Y:S02]  /*02f0*/  LDC.64 R2, c[0x0][0x390] ;  /* 0x0000e400ff027b82 */ /* 0x000e240000000a00 */
[----:B0-----:R-:W-:Y:S01]  /*0300*/  STG.E.64 desc[UR4][R2.64], R6 ;  /* 0x0000000602007986 */ /* 0x001fe2000c101b04 */
[----:B------:R-:W-:Y:S05]  /*0310*/  EXIT ;  /* 0x000000000000794d */ /* 0x000fea0003800000 */
        .weak           $__internal_0_$__cuda_sm20_div_rn_f64_full
        .type           $__internal_0_$__cuda_sm20_div_rn_f64_full,@function
        .size           $__internal_0_$__cuda_sm20_div_rn_f64_full,($__internal_1_$__cuda_sm20_dsqrt_rn_f64_mediumpath_v1 - $__internal_0_$__cuda_sm20_div_rn_f64_full)
$__internal_0_$__cuda_sm20_div_rn_f64_full:
[C---:B------:R-:W-:Y:S01]  /*0320*/  FSETP.GEU.AND P0, PT, |R7|.reuse, 1.469367938527859385e-39, PT ;  /* 0x001000000700780b */ /* 0x040fe20003f0e200 */
[----:B------:R-:W-:Y:S01]  /*0330*/  IMAD.MOV.U32 R8, RZ, RZ, 0x1 ;  /* 0x00000001ff087424 */ /* 0x000fe200078e00ff */
[C---:B------:R-:W-:Y:S01]  /*0340*/  LOP3.LUT R2, R7.reuse, 0x800fffff, RZ, 0xc0, !PT ;  /* 0x800fffff07027812 */ /* 0x040fe200078ec0ff */
[----:B------:R-:W-:Y:S01]  /*0350*/  IMAD.MOV.U32 R13, RZ, RZ, 0x1ca00000 ;  /* 0x1ca00000ff0d7424 */ /* 0x000fe200078e00ff */
[----:B------:R-:W-:Y:S02]  /*0360*/  LOP3.LUT R17, R7, 0x7ff00000, RZ, 0xc0, !PT ;  /* 0x7ff0000007117812 */ /* 0x000fe400078ec0ff */
[----:B------:R-:W-:Y:S01]  /*0370*/  LOP3.LUT R3, R2, 0x3ff00000, RZ, 0xfc, !PT ;  /* 0x3ff0000002037812 */ /* 0x000fe200078efcff */
[----:B------:R-:W-:Y:S01]  /*0380*/  IMAD.MOV.U32 R2, RZ, RZ, R6 ;  /* 0x000000ffff027224 */ /* 0x000fe200078e0006 */
[----:B------:R-:W-:-:S04]  /*0390*/  LOP3.LUT R12, R5, 0x7ff00000, RZ, 0xc0, !PT ;  /* 0x7ff00000050c7812 */ /* 0x000fc800078ec0ff */
[----:B------:R-:W-:Y:S01]  /*03a0*/  ISETP.GE.U32.AND P1, PT, R12, R17, PT ;  /* 0x000000110c00720c */ /* 0x000fe20003f26070 */
[----:B------:R-:W-:Y:S01]  /*03b0*/  @!P0 DMUL R2, R6, 8.98846567431157953865e+307 ;  /* 0x7fe0000006028828 */ /* 0x000fe20000000000 */
[----:B------:R-:W-:-:S05]  /*03c0*/  IMAD.MOV.U32 R19, RZ, RZ, R12 ;  /* 0x000000ffff137224 */ /* 0x000fca00078e000c */
[----:B------:R-:W0:Y:S02]  /*03d0*/  MUFU.RCP64H R9, R3 ;  /* 0x0000000300097308 */ /* 0x000e240000001800 */
[----:B0-----:R-:W-:-:S08]  /*03e0*/  DFMA R10, R8, -R2, 1 ;  /* 0x3ff00000080a742b */ /* 0x001fd00000000802 */
[----:B------:R-:W-:-:S08]  /*03f0*/  DFMA R10, R10, R10, R10 ;  /* 0x0000000a0a0a722b */ /* 0x000fd0000000000a */
[----:B------:R-:W-:Y:S01]  /*0400*/  DFMA R10, R8, R10, R8 ;  /* 0x0000000a080a722b */ /* 0x000fe20000000008 */
[----:B------:R-:W-:Y:S01]  /*0410*/  SEL R9, R13, 0x63400000, !P1 ;  /* 0x634000000d097807 */ /* 0x000fe20004800000 */
[----:B------:R-:W-:Y:S01]  /*0420*/  IMAD.MOV.U32 R8, RZ, RZ, R4 ;  /* 0x000000ffff087224 */ /* 0x000fe200078e0004 */
[----:B------:R-:W-:Y:S02]  /*0430*/  FSETP.GEU.AND P1, PT, |R5|, 1.469367938527859385e-39, PT ;  /* 0x001000000500780b */ /* 0x000fe40003f2e200 */
[----:B------:R-:W-:-:S03]  /*0440*/  LOP3.LUT R9, R9, 0x800fffff, R5, 0xf8, !PT ;  /* 0x800fffff09097812 */ /* 0x000fc600078ef805 */
[----:B------:R-:W-:-:S08]  /*0450*/  DFMA R14, R10, -R2, 1 ;  /* 0x3ff000000a0e742b */ /* 0x000fd00000000802 */
[----:B------:R-:W-:Y:S01]  /*0460*/  DFMA R10, R10, R14, R10 ;  /* 0x0000000e0a0a722b */ /* 0x000fe2000000000a */
[----:B------:R-:W-:Y:S10]  /*0470*/  @P1 BRA `(.L_x_2) ;  /* 0x0000000000201947 */ /* 0x000ff40003800000 */
[----:B------:R-:W-:Y:S01]  /*0480*/  LOP3.LUT R15, R7, 0x7ff00000, RZ, 0xc0, !PT ;  /* 0x7ff00000070f7812 */ /* 0x000fe200078ec0ff */
[----:B------:R-:W-:-:S03]  /*0490*/  IMAD.MOV.U32 R14, RZ, RZ, RZ ;  /* 0x000000ffff0e7224 */ /* 0x000fc600078e00ff */
[----:B------:R-:W-:-:S04]  /*04a0*/  ISETP.GE.U32.AND P1, PT, R12, R15, PT ;  /* 0x0000000f0c00720c */ /* 0x000fc80003f26070 */
[----:B------:R-:W-:-:S04]  /*04b0*/  SEL R15, R13, 0x63400000, !P1 ;  /* 0x634000000d0f7807 */ /* 0x000fc80004800000 */
[----:B------:R-:W-:-:S04]  /*04c0*/  LOP3.LUT R15, R15, 0x80000000, R5, 0xf8, !PT ;  /* 0x800000000f0f7812 */ /* 0x000fc800078ef805 */
[----:B------:R-:W-:-:S06]  /*04d0*/  LOP3.LUT R15, R15, 0x100000, RZ, 0xfc, !PT ;  /* 0x001000000f0f7812 */ /* 0x000fcc00078efcff */
[----:B------:R-:W-:-:S10]  /*04e0*/  DFMA R8, R8, 2, -R14 ;  /* 0x400000000808782b */ /* 0x000fd4000000080e */
[----:B------:R-:W-:-:S07]  /*04f0*/  LOP3.LUT R19, R9, 0x7ff00000, RZ, 0xc0, !PT ;  /* 0x7ff0000009137812 */ /* 0x000fce00078ec0ff */
.L_x_2:
[----:B------:R-:W-:Y:S01]  /*0500*/  IMAD.MOV.U32 R18, RZ, RZ, R17 ;  /* 0x000000ffff127224 */ /* 0x000fe200078e0011 */
[----:B------:R-:W-:Y:S01]  /*0510*/  @!P0 LOP3.LUT R18, R3, 0x7ff00000, RZ, 0xc0, !PT ;  /* 0x7ff0000003128812 */ /* 0x000fe200078ec0ff */
[----:B------:R-:W-:Y:S01]  /*0520*/  VIADD R20, R19, 0xffffffff ;  /* 0xffffffff13147836 */ /* 0x000fe20000000000 */
[----:B------:R-:W-:-:S03]  /*0530*/  DMUL R14, R10, R8 ;  /* 0x000000080a0e7228 */ /* 0x000fc60000000000 */
[----:B------:R-:W-:Y:S01]  /*0540*/  VIADD R21, R18, 0xffffffff ;  /* 0xffffffff12157836 */ /* 0x000fe20000000000 */
[----:B------:R-:W-:-:S04]  /*0550*/  ISETP.GT.U32.AND P0, PT, R20, 0x7feffffe, PT ;  /* 0x7feffffe1400780c */ /* 0x000fc80003f04070 */
[----:B------:R-:W-:Y:S01]  /*0560*/  ISETP.GT.U32.OR P0, PT, R21, 0x7feffffe, P0 ;  /* 0x7feffffe1500780c */ /* 0x000fe20000704470 */
[----:B------:R-:W-:-:S08]  /*0570*/  DFMA R16, R14, -R2, R8 ;  /* 0x800000020e10722b */ /* 0x000fd00000000008 */
[----:B------:R-:W-:-:S04]  /*0580*/  DFMA R10, R10, R16, R14 ;  /* 0x000000100a0a722b */ /* 0x000fc8000000000e */
[----:B------:R-:W-:Y:S07]  /*0590*/  @P0 BRA `(.L_x_3) ;  /* 0x00000000006c0947 */ /* 0x000fee0003800000 */
[----:B------:R-:W-:-:S04]  /*05a0*/  LOP3.LUT R5, R7, 0x7ff00000, RZ, 0xc0, !PT ;  /* 0x7ff0000007057812 */ /* 0x000fc800078ec0ff */
[CC--:B------:R-:W-:Y:S02]  /*05b0*/  VIADDMNMX R4, R12.reuse, -R5.reuse, 0xb9600000, !PT ;  /* 0xb96000000c047446 */ /* 0x0c0fe40007800905 */
[----:B------:R-:W-:Y:S02]  /*05c0*/  ISETP.GE.U32.AND P0, PT, R12, R5, PT ;  /* 0x000000050c00720c */ /* 0x000fe40003f06070 */
[----:B------:R-:W-:Y:S02]  /*05d0*/  VIMNMX R4, PT, PT, R4, 0x46a00000, PT ;  /* 0x46a0000004047848 */ /* 0x000fe40003fe0100 */
[----:B------:R-:W-:-:S05]  /*05e0*/  SEL R13, R13, 0x63400000, !P0 ;  /* 0x634000000d0d7807 */ /* 0x000fca0004000000 */
[----:B------:R-:W-:Y:S02]  /*05f0*/  IMAD.IADD R14, R4, 0x1, -R13 ;  /* 0x00000001040e7824 */ /* 0x000fe400078e0a0d */
[----:B------:R-:W-:Y:S02]  /*0600*/  IMAD.MOV.U32 R4, RZ, RZ, RZ ;  /* 0x000000ffff047224 */ /* 0x000fe400078e00ff */
[----:B------:R-:W-:-:S06]  /*0610*/  VIADD R5, R14, 0x7fe00000 ;  /* 0x7fe000000e057836 */ /* 0x000fcc0000000000 */
[----:B------:R-:W-:-:S10]  /*0620*/  DMUL R12, R10, R4 ;  /* 0x000000040a0c7228 */ /* 0x000fd40000000000 */
[----:B------:R-:W-:-:S13]  /*0630*/  FSETP.GTU.AND P0, PT, |R13|, 1.469367938527859385e-39, PT ;  /* 0x001000000d00780b */ /* 0x000fda0003f0c200 */
[----:B------:R-:W-:Y:S05]  /*0640*/  @P0 BRA `(.L_x_4) ;  /* 0x0000000000940947 */ /* 0x000fea0003800000 */
[----:B------:R-:W-:Y:S01]  /*0650*/  DFMA R2, R10, -R2, R8 ;  /* 0x800000020a02722b */ /* 0x000fe20000000008 */
[----:B------:R-:W-:-:S09]  /*0660*/  IMAD.MOV.U32 R4, RZ, RZ, RZ ;  /* 0x000000ffff047224 */ /* 0x000fd200078e00ff */
[C---:B------:R-:W-:Y:S02]  /*0670*/  FSETP.NEU.AND P0, PT, R3.reuse, RZ, PT ;  /* 0x000000ff0300720b */ /* 0x040fe40003f0d000 */
[----:B------:R-:W-:-:S04]  /*0680*/  LOP3.LUT R7, R3, 0x80000000, R7, 0x48, !PT ;  /* 0x8000000003077812 */ /* 0x000fc800078e4807 */
[----:B------:R-:W-:-:S07]  /*0690*/  LOP3.LUT R5, R7, R5, RZ, 0xfc, !PT ;  /* 0x0000000507057212 */ /* 0x000fce00078efcff */
[----:B------:R-:W-:Y:S05]  /*06a0*/  @!P0 BRA `(.L_x_4) ;  /* 0x00000000007c8947 */ /* 0x000fea0003800000 */
[----:B------:R-:W-:Y:S01]  /*06b0*/  IMAD.MOV R3, RZ, RZ, -R14 ;  /* 0x000000ffff037224 */ /* 0x000fe200078e0a0e */
[----:B------:R-:W-:Y:S01]  /*06c0*/  DMUL.RP R4, R10, R4 ;  /* 0x000000040a047228 */ /* 0x000fe20000008000 */
[----:B------:R-:W-:-:S06]  /*06d0*/  IMAD.MOV.U32 R2, RZ, RZ, RZ ;  /* 0x000000ffff027224 */ /* 0x000fcc00078e00ff */
[----:B------:R-:W-:-:S03]  /*06e0*/  DFMA R2, R12, -R2, R10 ;  /* 0x800000020c02722b */ /* 0x000fc6000000000a */
[----:B------:R-:W-:-:S03]  /*06f0*/  LOP3.LUT R7, R5, R7, RZ, 0x3c, !PT ;  /* 0x0000000705077212 */ /* 0x000fc600078e3cff */
[----:B------:R-:W-:-:S04]  /*0700*/  IADD3 R2, PT, PT, -R14, -0x43300000, RZ ;  /* 0xbcd000000e027810 */ /* 0x000fc80007ffe1ff */
[----:B------:R-:W-:-:S04]  /*0710*/  FSETP.NEU.AND P0, PT, |R3|, R2, PT ;  /* 0x000000020300720b */ /* 0x000fc80003f0d200 */
[----:B------:R-:W-:Y:S02]  /*0720*/  FSEL R12, R4, R12, !P0 ;  /* 0x0000000c040c7208 */ /* 0x000fe40004000000 */
[----:B------:R-:W-:Y:S01]  /*0730*/  FSEL R13, R7, R13, !P0 ;  /* 0x0000000d070d7208 */ /* 0x000fe20004000000 */
[----:B------:R-:W-:Y:S06]  /*0740*/  BRA `(.L_x_4) ;  /* 0x0000000000547947 */ /* 0x000fec0003800000 */
.L_x_3:
[----:B------:R-:W-:-:S14]  /*0750*/  DSETP.NAN.AND P0, PT, R4, R4, PT ;  /* 0x000000040400722a */ /* 0x000fdc0003f08000 */
[----:B------:R-:W-:Y:S05]  /*0760*/  @P0 BRA `(.L_x_5) ;  /* 0x0000000000440947 */ /* 0x000fea0003800000 */
[----:B------:R-:W-:-:S14]  /*0770*/  DSETP.NAN.AND P0, PT, R6, R6, PT ;  /* 0x000000060600722a */ /* 0x000fdc0003f08000 */
[----:B------:R-:W-:Y:S05]  /*0780*/  @P0 BRA `(.L_x_6) ;  /* 0x0000000000300947 */ /* 0x000fea0003800000 */
[----:B------:R-:W-:Y:S01]  /*0790*/  ISETP.NE.AND P0, PT, R19, R18, PT ;  /* 0x000000121300720c */ /* 0x000fe20003f05270 */
[----:B------:R-:W-:Y:S02]  /*07a0*/  IMAD.MOV.U32 R12, RZ, RZ, 0x0 ;  /* 0x00000000ff0c7424 */ /* 0x000fe400078e00ff */
[----:B------:R-:W-:-:S10]  /*07b0*/  IMAD.MOV.U32 R13, RZ, RZ, -0x80000 ;  /* 0xfff80000ff0d7424 */ /* 0x000fd400078e00ff */
[----:B------:R-:W-:Y:S05]  /*07c0*/  @!P0 BRA `(.L_x_4) ;  /* 0x0000000000348947 */ /* 0x000fea0003800000 */
[----:B------:R-:W-:Y:S02]  /*07d0*/  ISETP.NE.AND P0, PT, R19, 0x7ff00000, PT ;  /* 0x7ff000001300780c */ /* 0x000fe40003f05270 */
[----:B------:R-:W-:Y:S02]  /*07e0*/  LOP3.LUT R13, R5, 0x80000000, R7, 0x48, !PT ;  /* 0x80000000050d7812 */ /* 0x000fe400078e4807 */
[----:B------:R-:W-:-:S13]  /*07f0*/  ISETP.EQ.OR P0, PT, R18, RZ, !P0 ;  /* 0x000000ff1200720c */ /* 0x000fda0004702670 */
[----:B------:R-:W-:Y:S01]  /*0800*/  @P0 LOP3.LUT R2, R13, 0x7ff00000, RZ, 0xfc, !PT ;  /* 0x7ff000000d020812 */ /* 0x000fe200078efcff */
[----:B------:R-:W-:Y:S02]  /*0810*/  @!P0 IMAD.MOV.U32 R12, RZ, RZ, RZ ;  /* 0x000000ffff0c8224 */ /* 0x000fe400078e00ff */
[----:B------:R-:W-:Y:S02]  /*0820*/  @P0 IMAD.MOV.U32 R12, RZ, RZ, RZ ;  /* 0x000000ffff0c0224 */ /* 0x000fe400078e00ff */
[----:B------:R-:W-:Y:S01]  /*0830*/  @P0 IMAD.MOV.U32 R13, RZ, RZ, R2 ;  /* 0x000000ffff0d0224 */ /* 0x000fe200078e0002 */
[----:B------:R-:W-:Y:S06]  /*0840*/  BRA `(.L_x_4) ;  /* 0x0000000000147947 */ /* 0x000fec0003800000 */
.L_x_6:
[----:B------:R-:W-:Y:S01]  /*0850*/  LOP3.LUT R13, R7, 0x80000, RZ, 0xfc, !PT ;  /* 0x00080000070d7812 */ /* 0x000fe200078efcff */
[----:B------:R-:W-:Y:S01]  /*0860*/  IMAD.MOV.U32 R12, RZ, RZ, R6 ;  /* 0x000000ffff0c7224 */ /* 0x000fe200078e0006 */
[----:B------:R-:W-:Y:S06]  /*0870*/  BRA `(.L_x_4) ;  /* 0x0000000000087947 */ /* 0x000fec0003800000 */
.L_x_5:
[----:B------:R-:W-:Y:S01]  /*0880*/  LOP3.LUT R13, R5, 0x80000, RZ, 0xfc, !PT ;  /* 0x00080000050d7812 */ /* 0x000fe200078efcff */
[----:B------:R-:W-:-:S07]  /*0890*/  IMAD.MOV.U32 R12, RZ, RZ, R4 ;  /* 0x000000ffff0c7224 */ /* 0x000fce00078e0004 */
.L_x_4:
[----:B------:R-:W-:Y:S02]  /*08a0*/  IMAD.MOV.U32 R2, RZ, RZ, R0 ;  /* 0x000000ffff027224 */ /* 0x000fe400078e0000 */
[----:B------:R-:W-:-:S04]  /*08b0*/  IMAD.MOV.U32 R3, RZ, RZ, 0x0 ;  /* 0x00000000ff037424 */ /* 0x000fc800078e00ff */
[----:B------:R-:W-:Y:S05]  /*08c0*/  RET.REL.NODEC R2 `(_Z20calculate_rms_kernelPdPiS_) ;  /* 0xfffffff402cc7950 */ /* 0x000fea0003c3ffff */
        .weak           $__internal_1_$__cuda_sm20_dsqrt_rn_f64_mediumpath_v1
        .type           $__internal_1_$__cuda_sm20_dsqrt_rn_f64_mediumpath_v1,@function
        .size           $__internal_1_$__cuda_sm20_dsqrt_rn_f64_mediumpath_v1,(.L_x_56 - $__internal_1_$__cuda_sm20_dsqrt_rn_f64_mediumpath_v1)
$__internal_1_$__cuda_sm20_dsqrt_rn_f64_mediumpath_v1:
[----:B------:R-:W-:Y:S01]  /*08d0*/  ISETP.GE.U32.AND P0, PT, R4, -0x3400000, PT ;  /* 0xfcc000000400780c */ /* 0x000fe20003f06070 */
[----:B------:R-:W-:Y:S02]  /*08e0*/  IMAD.MOV.U32 R4, RZ, RZ, R2 ;  /* 0x000000ffff047224 */ /* 0x000fe400078e0002 */
[----:B------:R-:W-:Y:S02]  /*08f0*/  IMAD.MOV.U32 R5, RZ, RZ, R3 ;  /* 0x000000ffff057224 */ /* 0x000fe400078e0003 */
[----:B------:R-:W-:Y:S02]  /*0900*/  IMAD.MOV.U32 R8, RZ, RZ, R10 ;  /* 0x000000ffff087224 */ /* 0x000fe400078e000a */
[----:B------:R-:W-:Y:S02]  /*0910*/  IMAD.MOV.U32 R2, RZ, RZ, R14 ;  /* 0x000000ffff027224 */ /* 0x000fe400078e000e */
[----:B------:R-:W-:-:S04]  /*0920*/  IMAD.MOV.U32 R3, RZ, RZ, R15 ;  /* 0x000000ffff037224 */ /* 0x000fc800078e000f */
[----:B------:R-:W-:Y:S05]  /*0930*/  @!P0 BRA `(.L_x_7) ;  /* 0x0000000000208947 */ /* 0x000fea0003800000 */
[----:B------:R-:W-:-:S10]  /*0940*/  DFMA.RM R2, R2, R8, R12 ;  /* 0x000000080202722b */ /* 0x000fd4000000400c */
[----:B------:R-:W-:-:S05]  /*0950*/  IADD3 R6, P0, PT, R2, 0x1, RZ ;  /* 0x0000000102067810 */ /* 0x000fca0007f1e0ff */
[----:B------:R-:W-:-:S06]  /*0960*/  IMAD.X R7, RZ, RZ, R3, P0 ;  /* 0x000000ffff077224 */ /* 0x000fcc00000e0603 */
[----:B------:R-:W-:-:S08]  /*0970*/  DFMA.RP R4, -R2, R6, R4 ;  /* 0x000000060204722b */ /* 0x000fd00000008104 */
[----:B------:R-:W-:-:S06]  /*0980*/  DSETP.GT.AND P0, PT, R4, RZ, PT ;  /* 0x000000ff0400722a */ /* 0x000fcc0003f04000 */
[----:B------:R-:W-:Y:S02]  /*0990*/  FSEL R2, R6, R2, P0 ;  /* 0x0000000206027208 */ /* 0x000fe40000000000 */
[----:B------:R-:W-:Y:S01]  /*09a0*/  FSEL R3, R7, R3, P0 ;  /* 0x0000000307037208 */ /* 0x000fe20000000000 */
[----:B------:R-:W-:Y:S06]  /*09b0*/  BRA `(.L_x_8) ;  /* 0x0000000000647947 */ /* 0x000fec0003800000 */
.L_x_7:
[----:B------:R-:W-:-:S14]  /*09c0*/  DSETP.NE.AND P0, PT, R4, RZ, PT ;  /* 0x000000ff0400722a */ /* 0x000fdc0003f05000 */
[----:B------:R-:W-:Y:S05]  /*09d0*/  @!P0 BRA `(.L_x_9) ;  /* 0x0000000000588947 */ /* 0x000fea0003800000 */
[----:B------:R-:W-:-:S13]  /*09e0*/  ISETP.GE.AND P0, PT, R5, RZ, PT ;  /* 0x000000ff0500720c */ /* 0x000fda0003f06270 */
[----:B------:R-:W-:Y:S02]  /*09f0*/  @!P0 IMAD.MOV.U32 R2, RZ, RZ, 0x0 ;  /* 0x00000000ff028424 */ /* 0x000fe400078e00ff */
[----:B------:R-:W-:Y:S01]  /*0a00*/  @!P0 IMAD.MOV.U32 R3, RZ, RZ, -0x80000 ;  /* 0xfff80000ff038424 */ /* 0x000fe200078e00ff */
[----:B------:R-:W-:Y:S06]  /*0a10*/  @!P0 BRA `(.L_x_8) ;  /* 0x00000000004c8947 */ /* 0x000fec0003800000 */
[----:B------:R-:W-:-:S13]  /*0a20*/  ISETP.GT.AND P0, PT, R5, 0x7fefffff, PT ;  /* 0x7fefffff0500780c */ /* 0x000fda0003f04270 */
[----:B------:R-:W-:Y:S05]  /*0a30*/  @P0 BRA `(.L_x_9) ;  /* 0x0000000000400947 */ /* 0x000fea0003800000 */
[----:B------:R-:W-:Y:S01]  /*0a40*/  DMUL R2, R4, 8.11296384146066816958e+31 ;  /* 0x4690000004027828 */ /* 0x000fe20000000000 */
[----:B------:R-:W-:Y:S02]  /*0a50*/  IMAD.MOV.U32 R8, RZ, RZ, 0x0 ;  /* 0x00000000ff087424 */ /* 0x000fe400078e00ff */
[----:B------:R-:W-:Y:S02]  /*0a60*/  IMAD.MOV.U32 R4, RZ, RZ, RZ ;  /* 0x000000ffff047224 */ /* 0x000fe400078e00ff */
[----:B------:R-:W-:Y:S01]  /*0a70*/  IMAD.MOV.U32 R9, RZ, RZ, 0x3fd80000 ;  /* 0x3fd80000ff097424 */ /* 0x000fe200078e00ff */
[----:B------:R-:W0:Y:S03]  /*0a80*/  MUFU.RSQ64H R5, R3 ;  /* 0x0000000300057308 */ /* 0x000e260000001c00 */
[----:B0-----:R-:W-:-:S08]  /*0a90*/  DMUL R6, R4, R4 ;  /* 0x0000000404067228 */ /* 0x001fd00000000000 */
[----:B------:R-:W-:-:S08]  /*0aa0*/  DFMA R6, R2, -R6, 1 ;  /* 0x3ff000000206742b */ /* 0x000fd00000000806 */
[----:B------:R-:W-:Y:S02]  /*0ab0*/  DFMA R8, R6, R8, 0.5 ;  /* 0x3fe000000608742b */ /* 0x000fe40000000008 */
[----:B------:R-:W-:-:S08]  /*0ac0*/  DMUL R6, R4, R6 ;  /* 0x0000000604067228 */ /* 0x000fd00000000000 */
[----:B------:R-:W-:-:S08]  /*0ad0*/  DFMA R6, R8, R6, R4 ;  /* 0x000000060806722b */ /* 0x000fd00000000004 */
[----:B------:R-:W-:Y:S02]  /*0ae0*/  DMUL R4, R2, R6 ;  /* 0x0000000602047228 */ /* 0x000fe40000000000 */
[----:B------:R-:W-:-:S06]  /*0af0*/  VIADD R7, R7, 0xfff00000 ;  /* 0xfff0000007077836 */ /* 0x000fcc0000000000 */
[----:B------:R-:W-:-:S08]  /*0b00*/  DFMA R8, R4, -R4, R2 ;  /* 0x800000040408722b */ /* 0x000fd00000000002 */
[----:B------:R-:W-:-:S10]  /*0b10*/  DFMA R2, R6, R8, R4 ;  /* 0x000000080602722b */ /* 0x000fd40000000004 */
[----:B------:R-:W-:Y:S01]  /*0b20*/  VIADD R3, R3, 0xfcb00000 ;  /* 0xfcb0000003037836 */ /* 0x000fe20000000000 */
[----:B------:R-:W-:Y:S06]  /*0b30*/  BRA `(.L_x_8) ;  /* 0x0000000000047947 */ /* 0x000fec0003800000 */
.L_x_9:
[----:B------:R-:W-:-:S11]  /*0b40*/  DADD R2, R4, R4 ;  /* 0x0000000004027229 */ /* 0x000fd60000000004 */
.L_x_8:
[----:B------:R-:W-:Y:S02]  /*0b50*/  IMAD.MOV.U32 R6, RZ, RZ, R2 ;  /* 0x000000ffff067224 */ /* 0x000fe400078e0002 */
[----:B------:R-:W-:Y:S02]  /*0b60*/  IMAD.MOV.U32 R7, RZ, RZ, R3 ;  /* 0x000000ffff077224 */ /* 0x000fe400078e0003 */
[----:B------:R-:W-:Y:S02]  /*0b70*/  IMAD.MOV.U32 R2, RZ, RZ, R0 ;  /* 0x000000ffff027224 */ /* 0x000fe400078e0000 */
[----:B------:R-:W-:-:S04]  /*0b80*/  IMAD.MOV.U32 R3, RZ, RZ, 0x0 ;  /* 0x00000000ff037424 */ /* 0x000fc800078e00ff */
[----:B------:R-:W-:Y:S05]  /*0b90*/  RET.REL.NODEC R2 `(_Z20calculate_rms_kernelPdPiS_) ;  /* 0xfffffff402187950 */ /* 0x000fea0003c3ffff */
.L_x_10:
[----:B------:R-:W-:-:S00]  /*0ba0*/  BRA `(.L_x_10) ;  /* 0xfffffffc00fc7947 */ /* 0x000fc0000383ffff */
[----:B------:R-:W-:-:S00]  /*0bb0*/  NOP ;  /* 0x0000000000007918 */ /* 0x000fc00000000000 */
        /* <DEDUP_REMOVED lines=12> */
.L_x_56:


//--------------------- .text._Z21calculate_mean_kernelPxPiPd --------------------------
	.section	.text._Z21calculate_mean_kernelPxPiPd,"ax",@progbits
	.align	128
        .global         _Z21calculate_mean_kernelPxPiPd
        .type           _Z21calculate_mean_kernelPxPiPd,@function
        .size           _Z21calculate_mean_kernelPxPiPd,(.L_x_57 - _Z21calculate_mean_kernelPxPiPd)
        .other          _Z21calculate_mean_kernelPxPiPd,@"STO_CUDA_ENTRY STV_DEFAULT"
_Z21calculate_mean_kernelPxPiPd:
.text._Z21calculate_mean_kernelPxPiPd:
        /* <DEDUP_REMOVED lines=12> */
[----:B0-----:R-:W0:Y:S08]  /*00c0*/  MUFU.RCP64H R11, R5 ;  /* 0x00000005000b7308 */ /* 0x001e300000001800 */
[----:B---3--:R-:W1:Y:S01]  /*00d0*/  I2F.F64.S64 R6, R6 ;  /* 0x0000000600067312 */ /* 0x008e620000301c00 */
[----:B0-----:R-:W-:-:S08]  /*00e0*/  DFMA R12, -R4, R10, 1 ;  /* 0x3ff00000040c742b */ /* 0x001fd0000000010a */
[----:B------:R-:W-:Y:S01]  /*00f0*/  DFMA R12, R12, R12, R12 ;  /* 0x0000000c0c0c722b */ /* 0x000fe2000000000c */
[----:B-1----:R-:W-:-:S07]  /*0100*/  FSETP.GEU.AND P1, PT, |R7|, 6.5827683646048100446e-37, PT ;  /* 0x036000000700780b */ /* 0x002fce0003f2e200 */
        /* <DEDUP_REMOVED lines=10> */
[----:B------:R-:W-:Y:S05]  /*01b0*/  CALL.REL.NOINC `($__internal_2_$__cuda_sm20_div_rn_f64_full) ;  /* 0x0000000000147944 */ /* 0x000fea0003c00000 */
[----:B------:R-:W-:Y:S02]  /*01c0*/  IMAD.MOV.U32 R2, RZ, RZ, R12 ;  /* 0x000000ffff027224 */ /* 0x000fe400078e000c */
[----:B------:R-:W-:-:S07]  /*01d0*/  IMAD.MOV.U32 R3, RZ, RZ, R13 ;  /* 0x000000ffff037224 */ /* 0x000fce00078e000d */
.L_x_11:
[----:B------:R-:W0:Y:S02]  /*01e0*/  LDC.64 R4, c[0x0][0x390] ;  /* 0x0000e400ff047b82 */ /* 0x000e240000000a00 */
[----:B0-----:R-:W-:Y:S01]  /*01f0*/  STG.E.64 desc[UR4][R4.64], R2 ;  /* 0x0000000204007986 */ /* 0x001fe2000c101b04 */
[----:B------:R-:W-:Y:S05]  /*0200*/  EXIT ;  /* 0x000000000000794d */ /* 0x000fea0003800000 */
        .weak           $__internal_2_$__cuda_sm20_div_rn_f64_full
        .type           $__internal_2_$__cuda_sm20_div_rn_f64_full,@function
        .size           $__internal_2_$__cuda_sm20_div_rn_f64_full,(.L_x_57 - $__internal_2_$__cuda_sm20_div_rn_f64_full)
$__internal_2_$__cuda_sm20_div_rn_f64_full:
        /* <DEDUP_REMOVED lines=30> */
.L_x_12:
        /* <DEDUP_REMOVED lines=37> */
.L_x_13:
        /* <DEDUP_REMOVED lines=16> */
.L_x_16:
[----:B------:R-:W-:Y:S01]  /*0740*/  LOP3.LUT R13, R5, 0x80000, RZ, 0xfc, !PT ;  /* 0x00080000050d7812 */ /* 0x000fe200078efcff */
[----:B------:R-:W-:Y:S01]  /*0750*/  IMAD.MOV.U32 R12, RZ, RZ, R4 ;  /* 0x000000ffff0c7224 */ /* 0x000fe200078e0004 */
[----:B------:R-:W-:Y:S06]  /*0760*/  BRA `(.L_x_14) ;  /* 0x0000000000087947 */ /* 0x000fec0003800000 */
.L_x_15:
[----:B------:R-:W-:Y:S01]  /*0770*/  LOP3.LUT R13, R7, 0x80000, RZ, 0xfc, !PT ;  /* 0x00080000070d7812 */ /* 0x000fe200078efcff */
[----:B------:R-:W-:-:S07]  /*0780*/  IMAD.MOV.U32 R12, RZ, RZ, R6 ;  /* 0x000000ffff0c7224 */ /* 0x000fce00078e0006 */
.L_x_14:
[----:B------:R-:W-:Y:S02]  /*0790*/  IMAD.MOV.U32 R2, RZ, RZ, R0 ;  /* 0x000000ffff027224 */ /* 0x000fe400078e0000 */
[----:B------:R-:W-:-:S04]  /*07a0*/  IMAD.MOV.U32 R3, RZ, RZ, 0x0 ;  /* 0x00000000ff037424 */ /* 0x000fc800078e00ff */
[----:B------:R-:W-:Y:S05]  /*07b0*/  RET.REL.NODEC R2 `(_Z21calculate_mean_kernelPxPiPd) ;  /* 0xfffffff802107950 */ /* 0x000fea0003c3ffff */
.L_x_17:
        /* <DEDUP_REMOVED lines=12> */
.L_x_57:


//--------------------- .text._Z24reduce_sum_double_kernelPdS_i --------------------------
	.section	.text._Z24reduce_sum_double_kernelPdS_i,"ax",@progbits
	.align	128
        .global         _Z24reduce_sum_double_kernelPdS_i
        .type           _Z24reduce_sum_double_kernelPdS_i,@function
        .size           _Z24reduce_sum_double_kernelPdS_i,(.L_x_61 - _Z24reduce_sum_double_kernelPdS_i)
        .other          _Z24reduce_sum_double_kernelPdS_i,@"STO_CUDA_ENTRY STV_DEFAULT"
_Z24reduce_sum_double_kernelPdS_i:
.text._Z24reduce_sum_double_kernelPdS_i:
[----:B------:R-:W-:Y:S01]  /*0000*/  LDC R1, c[0x0][0x37c] ;  /* 0x0000df00ff017b82 */ /* 0x000fe20000000800 */
[----:B------:R-:W0:Y:S07]  /*0010*/  S2R R9, SR_TID.X ;  /* 0x0000000000097919 */ /* 0x000e2e0000002100 */
[----:B------:R-:W0:Y:S01]  /*0020*/  S2UR UR4, SR_CTAID.X ;  /* 0x00000000000479c3 */ /* 0x000e220000002500 */
[----:B------:R-:W1:Y:S01]  /*0030*/  LDCU UR5, c[0x0][0x390] ;  /* 0x00007200ff0577ac */ /* 0x000e620008000800 */
[----:B------:R-:W-:Y:S01]  /*0040*/  CS2R R2, SRZ ;  /* 0x0000000000027805 */ /* 0x000fe2000001ff00 */
[----:B------:R-:W2:Y:S05]  /*0050*/  LDCU.64 UR6, c[0x0][0x358] ;  /* 0x00006b00ff0677ac */ /* 0x000eaa0008000a00 */
[----:B------:R-:W0:Y:S02]  /*0060*/  LDC R0, c[0x0][0x360] ;  /* 0x0000d800ff007b82 */ /* 0x000e240000000800 */
[----:B0-----:R-:W-:-:S05]  /*0070*/  IMAD R7, R0, UR4, R9 ;  /* 0x0000000400077c24 */ /* 0x001fca000f8e0209 */
[----:B-1----:R-:W-:-:S13]  /*0080*/  ISETP.GE.U32.AND P0, PT, R7, UR5, PT ;  /* 0x0000000507007c0c */ /* 0x002fda000bf06070 */
[----:B------:R-:W0:Y:S02]  /*0090*/  @!P0 LDC.64 R4, c[0x0][0x380] ;  /* 0x0000e000ff048b82 */ /* 0x000e240000000a00 */
[----:B0-----:R-:W-:-:S05]  /*00a0*/  @!P0 IMAD.WIDE.U32 R4, R7, 0x8, R4 ;  /* 0x0000000807048825 */ /* 0x001fca00078e0004 */
[----:B--2---:R-:W2:Y:S01]  /*00b0*/  @!P0 LDG.E.64 R2, desc[UR6][R4.64] ;  /* 0x0000000604028981 */ /* 0x004ea2000c1e1b00 */
[----:B------:R-:W0:Y:S01]  /*00c0*/  S2UR UR5, SR_CgaCtaId ;  /* 0x00000000000579c3 */ /* 0x000e220000008800 */
[----:B------:R-:W-:Y:S01]  /*00d0*/  UMOV UR4, 0x400 ;  /* 0x0000040000047882 */ /* 0x000fe20000000000 */
[----:B------:R-:W-:Y:S02]  /*00e0*/  ISETP.GE.U32.AND P1, PT, R0, 0x2, PT ;  /* 0x000000020000780c */ /* 0x000fe40003f26070 */
[----:B------:R-:W-:Y:S01]  /*00f0*/  ISETP.NE.AND P0, PT, R9, RZ, PT ;  /* 0x000000ff0900720c */ /* 0x000fe20003f05270 */
[----:B0-----:R-:W-:-:S06]  /*0100*/  ULEA UR4, UR5, UR4, 0x18 ;  /* 0x0000000405047291 */ /* 0x001fcc000f8ec0ff */
[----:B------:R-:W-:-:S05]  /*0110*/  LEA R7, R9, UR4, 0x3 ;  /* 0x0000000409077c11 */ /* 0x000fca000f8e18ff */
[----:B--2---:R0:W-:Y:S01]  /*0120*/  STS.64 [R7], R2 ;  /* 0x0000000207007388 */ /* 0x0041e20000000a00 */
[----:B------:R-:W-:Y:S06]  /*0130*/  BAR.SYNC.DEFER_BLOCKING 0x0 ;  /* 0x0000000000007b1d */ /* 0x000fec0000010000 */
[----:B------:R-:W-:Y:S05]  /*0140*/  @!P1 BRA `(.L_x_18) ;  /* 0x00000000002c9947 */ /* 0x000fea0003800000 */
.L_x_19:
[----:B------:R-:W-:-:S04]  /*0150*/  SHF.R.U32.HI R8, RZ, 0x1, R0 ;  /* 0x00000001ff087819 */ /* 0x000fc80000011600 */
[----:B------:R-:W-:-:S13]  /*0160*/  ISETP.GE.U32.AND P1, PT, R9, R8, PT ;  /* 0x000000080900720c */ /* 0x000fda0003f26070 */
[----:B------:R-:W-:Y:S01]  /*0170*/  @!P1 IMAD R6, R8, 0x8, R7 ;  /* 0x0000000808069824 */ /* 0x000fe200078e0207 */
[----:B------:R-:W-:Y:S04]  /*0180*/  @!P1 LDS.64 R4, [R7] ;  /* 0x0000000007049984 */ /* 0x000fe80000000a00 */
[----:B0-----:R-:W0:Y:S02]  /*0190*/  @!P1 LDS.64 R2, [R6] ;  /* 0x0000000006029984 */ /* 0x001e240000000a00 */
[----:B0-----:R-:W-:-:S07]  /*01a0*/  @!P1 DADD R2, R2, R4 ;  /* 0x0000000002029229 */ /* 0x001fce0000000004 */
[----:B------:R1:W-:Y:S01]  /*01b0*/  @!P1 STS.64 [R7], R2 ;  /* 0x0000000207009388 */ /* 0x0003e20000000a00 */
[----:B------:R-:W-:Y:S01]  /*01c0*/  BAR.SYNC.DEFER_BLOCKING 0x0 ;  /* 0x0000000000007b1d */ /* 0x000fe20000010000 */
[----:B------:R-:W-:Y:S01]  /*01d0*/  ISETP.GT.U32.AND P1, PT, R0, 0x3, PT ;  /* 0x000000030000780c */ /* 0x000fe20003f24070 */
[----:B------:R-:W-:-:S12]  /*01e0*/  IMAD.MOV.U32 R0, RZ, RZ, R8 ;  /* 0x000000ffff007224 */ /* 0x000fd800078e0008 */
[----:B-1----:R-:W-:Y:S05]  /*01f0*/  @P1 BRA `(.L_x_19) ;  /* 0xfffffffc00d41947 */ /* 0x002fea000383ffff */
.L_x_18:
[----:B------:R-:W-:Y:S05]  /*0200*/  @P0 EXIT ;  /* 0x000000000000094d */ /* 0x000fea0003800000 */
[----:B------:R-:W1:Y:S01]  /*0210*/  S2UR UR5, SR_CgaCtaId ;  /* 0x00000000000579c3 */ /* 0x000e620000008800 */
[----:B------:R-:W-:-:S07]  /*0220*/  UMOV UR4, 0x400 ;  /* 0x0000040000047882 */ /* 0x000fce0000000000 */
[----:B------:R-:W2:Y:S01]  /*0230*/  LDC.64 R4, c[0x0][0x388] ;  /* 0x0000e200ff047b82 */ /* 0x000ea20000000a00 */
[----:B-1----:R-:W-:-:S09]  /*0240*/  ULEA UR4, UR5, UR4, 0x18 ;  /* 0x0000000405047291 */ /* 0x002fd2000f8ec0ff */
[----:B0-----:R-:W2:Y:S04]  /*0250*/  LDS.64 R2, [UR4] ;  /* 0x00000004ff027984 */ /* 0x001ea80008000a00 */
[----:B--2---:R-:W-:Y:S01]  /*0260*/  REDG.E.ADD.F64.RN.STRONG.GPU desc[UR6][R4.64], R2 ;  /* 0x00000002040079a6 */ /* 0x004fe2000c12ff06 */
[----:B------:R-:W-:Y:S05]  /*0270*/  EXIT ;  /* 0x000000000000794d */ /* 0x000fea0003800000 */
.L_x_20:
        /* <DEDUP_REMOVED lines=16> */
.L_x_61:


//--------------------- .text._Z21reduce_sum_int_kernelPiS_i --------------------------
	.section	.text._Z21reduce_sum_int_kernelPiS_i,"ax",@progbits
	.align	128
        .global         _Z21reduce_sum_int_kernelPiS_i
        .type           _Z21reduce_sum_int_kernelPiS_i,@function
        .size           _Z21reduce_sum_int_kernelPiS_i,(.L_x_62 - _Z21reduce_sum_int_kernelPiS_i)
        .other          _Z21reduce_sum_int_kernelPiS_i,@"STO_CUDA_ENTRY STV_DEFAULT"
_Z21reduce_sum_int_kernelPiS_i:
.text._Z21reduce_sum_int_kernelPiS_i:
[----:B------:R-:W-:Y:S01]  /*0000*/  LDC R1, c[0x0][0x37c] ;  /* 0x0000df00ff017b82 */ /* 0x000fe20000000800 */
[----:B------:R-:W0:Y:S07]  /*0010*/  S2R R7, SR_TID.X ;  /* 0x0000000000077919 */ /* 0x000e2e0000002100 */
[----:B------:R-:W0:Y:S01]  /*0020*/  S2UR UR4, SR_CTAID.X ;  /* 0x00000000000479c3 */ /* 0x000e220000002500 */
[----:B------:R-:W1:Y:S01]  /*0030*/  LDCU UR5, c[0x0][0x390] ;  /* 0x00007200ff0577ac */ /* 0x000e620008000800 */
[----:B------:R-:W-:Y:S01]  /*0040*/  IMAD.MOV.U32 R4, RZ, RZ, RZ ;  /* 0x000000ffff047224 */ /* 0x000fe200078e00ff */
[----:B------:R-:W2:Y:S05]  /*0050*/  LDCU.64 UR6, c[0x0][0x358] ;  /* 0x00006b00ff0677ac */ /* 0x000eaa0008000a00 */
[----:B------:R-:W0:Y:S02]  /*0060*/  LDC R0, c[0x0][0x360] ;  /* 0x0000d800ff007b82 */ /* 0x000e240000000800 */
[----:B0-----:R-:W-:-:S05]  /*0070*/  IMAD R5, R0, UR4, R7 ;  /* 0x0000000400057c24 */ /* 0x001fca000f8e0207 */
[----:B-1----:R-:W-:-:S13]  /*0080*/  ISETP.GE.U32.AND P0, PT, R5, UR5, PT ;  /* 0x0000000505007c0c */ /* 0x002fda000bf06070 */
[----:B------:R-:W0:Y:S02]  /*0090*/  @!P0 LDC.64 R2, c[0x0][0x380] ;  /* 0x0000e000ff028b82 */ /* 0x000e240000000a00 */
[----:B0-----:R-:W-:-:S05]  /*00a0*/  @!P0 IMAD.WIDE.U32 R2, R5, 0x4, R2 ;  /* 0x0000000405028825 */ /* 0x001fca00078e0002 */
[----:B--2---:R-:W2:Y:S01]  /*00b0*/  @!P0 LDG.E R4, desc[UR6][R2.64] ;  /* 0x0000000602048981 */ /* 0x004ea2000c1e1900 */
[----:B------:R-:W0:Y:S01]  /*00c0*/  S2UR UR5, SR_CgaCtaId ;  /* 0x00000000000579c3 */ /* 0x000e220000008800 */
[----:B------:R-:W-:Y:S01]  /*00d0*/  UMOV UR4, 0x400 ;  /* 0x0000040000047882 */ /* 0x000fe20000000000 */
[----:B------:R-:W-:Y:S02]  /*00e0*/  ISETP.GE.U32.AND P1, PT, R0, 0x2, PT ;  /* 0x000000020000780c */ /* 0x000fe40003f26070 */
[----:B------:R-:W-:Y:S01]  /*00f0*/  ISETP.NE.AND P0, PT, R7, RZ, PT ;  /* 0x000000ff0700720c */ /* 0x000fe20003f05270 */
[----:B0-----:R-:W-:-:S06]  /*0100*/  ULEA UR4, UR5, UR4, 0x18 ;  /* 0x0000000405047291 */ /* 0x001fcc000f8ec0ff */
[----:B------:R-:W-:-:S05]  /*0110*/  LEA R5, R7, UR4, 0x2 ;  /* 0x0000000407057c11 */ /* 0x000fca000f8e10ff */
[----:B--2---:R0:W-:Y:S01]  /*0120*/  STS [R5], R4 ;  /* 0x0000000405007388 */ /* 0x0041e20000000800 */
[----:B------:R-:W-:Y:S06]  /*0130*/  BAR.SYNC.DEFER_BLOCKING 0x0 ;  /* 0x0000000000007b1d */ /* 0x000fec0000010000 */
[----:B------:R-:W-:Y:S05]  /*0140*/  @!P1 BRA `(.L_x_21) ;  /* 0x00000000002c9947 */ /* 0x000fea0003800000 */
.L_x_22:
[----:B------:R-:W-:-:S04]  /*0150*/  SHF.R.U32.HI R6, RZ, 0x1, R0 ;  /* 0x00000001ff067819 */ /* 0x000fc80000011600 */
[----:B------:R-:W-:-:S13]  /*0160*/  ISETP.GE.U32.AND P1, PT, R7, R6, PT ;  /* 0x000000060700720c */ /* 0x000fda0003f26070 */
[----:B------:R-:W-:Y:S01]  /*0170*/  @!P1 IMAD R2, R6, 0x4, R5 ;  /* 0x0000000406029824 */ /* 0x000fe200078e0205 */
[----:B------:R-:W-:Y:S05]  /*0180*/  @!P1 LDS R3, [R5] ;  /* 0x0000000005039984 */ /* 0x000fea0000000800 */
[----:B------:R-:W0:Y:S02]  /*0190*/  @!P1 LDS R2, [R2] ;  /* 0x0000000002029984 */ /* 0x000e240000000800 */
[----:B0-----:R-:W-:-:S05]  /*01a0*/  @!P1 IMAD.IADD R4, R2, 0x1, R3 ;  /* 0x0000000102049824 */ /* 0x001fca00078e0203 */
[----:B------:R1:W-:Y:S01]  /*01b0*/  @!P1 STS [R5], R4 ;  /* 0x0000000405009388 */ /* 0x0003e20000000800 */
[----:B------:R-:W-:Y:S01]  /*01c0*/  BAR.SYNC.DEFER_BLOCKING 0x0 ;  /* 0x0000000000007b1d */ /* 0x000fe20000010000 */
[----:B------:R-:W-:Y:S01]  /*01d0*/  ISETP.GT.U32.AND P1, PT, R0, 0x3, PT ;  /* 0x000000030000780c */ /* 0x000fe20003f24070 */
[----:B------:R-:W-:-:S12]  /*01e0*/  IMAD.MOV.U32 R0, RZ, RZ, R6 ;  /* 0x000000ffff007224 */ /* 0x000fd800078e0006 */
[----:B-1----:R-:W-:Y:S05]  /*01f0*/  @P1 BRA `(.L_x_22) ;  /* 0xfffffffc00d41947 */ /* 0x002fea000383ffff */
.L_x_21:
[----:B------:R-:W-:Y:S05]  /*0200*/  @P0 EXIT ;  /* 0x000000000000094d */ /* 0x000fea0003800000 */
[----:B------:R-:W1:Y:S01]  /*0210*/  S2UR UR5, SR_CgaCtaId ;  /* 0x00000000000579c3 */ /* 0x000e620000008800 */
[----:B------:R-:W-:-:S07]  /*0220*/  UMOV UR4, 0x400 ;  /* 0x0000040000047882 */ /* 0x000fce0000000000 */
[----:B------:R-:W2:Y:S01]  /*0230*/  LDC.64 R2, c[0x0][0x388] ;  /* 0x0000e200ff027b82 */ /* 0x000ea20000000a00 */
[----:B-1----:R-:W-:-:S09]  /*0240*/  ULEA UR4, UR5, UR4, 0x18 ;  /* 0x0000000405047291 */ /* 0x002fd2000f8ec0ff */
[----:B0-----:R-:W2:Y:S04]  /*0250*/  LDS R5, [UR4] ;  /* 0x00000004ff057984 */ /* 0x001ea80008000800 */
[----:B--2---:R-:W-:Y:S01]  /*0260*/  REDG.E.ADD.STRONG.GPU desc[UR6][R2.64], R5 ;  /* 0x000000050200798e */ /* 0x004fe2000c12e106 */
[----:B------:R-:W-:Y:S05]  /*0270*/  EXIT ;  /* 0x000000000000794d */ /* 0x000fea0003800000 */
.L_x_23:
        /* <DEDUP_REMOVED lines=16> */
.L_x_62:


//--------------------- .text._Z20reduce_sum_ll_kernelPxS_i --------------------------
	.section	.text._Z20reduce_sum_ll_kernelPxS_i,"ax",@progbits
	.align	128
        .global         _Z20reduce_sum_ll_kernelPxS_i
        .type           _Z20reduce_sum_ll_kernelPxS_i,@function
        .size           _Z20reduce_sum_ll_kernelPxS_i,(.L_x_63 - _Z20reduce_sum_ll_kernelPxS_i)
        .other          _Z20reduce_sum_ll_kernelPxS_i,@"STO_CUDA_ENTRY STV_DEFAULT"
_Z20reduce_sum_ll_kernelPxS_i:
.text._Z20reduce_sum_ll_kernelPxS_i:
        /* <DEDUP_REMOVED lines=21> */
.L_x_25:
[----:B------:R-:W-:-:S04]  /*0150*/  SHF.R.U32.HI R8, RZ, 0x1, R0 ;  /* 0x00000001ff087819 */ /* 0x000fc80000011600 */
[----:B------:R-:W-:-:S13]  /*0160*/  ISETP.GE.U32.AND P1, PT, R9, R8, PT ;  /* 0x000000080900720c */ /* 0x000fda0003f26070 */
[----:B------:R-:W-:Y:S01]  /*0170*/  @!P1 IMAD R6, R8, 0x8, R7 ;  /* 0x0000000808069824 */ /* 0x000fe200078e0207 */
[----:B------:R-:W-:Y:S04]  /*0180*/  @!P1 LDS.64 R4, [R7] ;  /* 0x0000000007049984 */ /* 0x000fe80000000a00 */
[----:B0-----:R-:W0:Y:S02]  /*0190*/  @!P1 LDS.64 R2, [R6] ;  /* 0x0000000006029984 */ /* 0x001e240000000a00 */
[----:B0-----:R-:W-:-:S05]  /*01a0*/  @!P1 IADD3 R2, P2, PT, R2, R4, RZ ;  /* 0x0000000402029210 */ /* 0x001fca0007f5e0ff */
[----:B------:R-:W-:-:S05]  /*01b0*/  @!P1 IMAD.X R3, R3, 0x1, R5, P2 ;  /* 0x0000000103039824 */ /* 0x000fca00010e0605 */
[----:B------:R1:W-:Y:S01]  /*01c0*/  @!P1 STS.64 [R7], R2 ;  /* 0x0000000207009388 */ /* 0x0003e20000000a00 */
[----:B------:R-:W-:Y:S01]  /*01d0*/  BAR.SYNC.DEFER_BLOCKING 0x0 ;  /* 0x0000000000007b1d */ /* 0x000fe20000010000 */
[----:B------:R-:W-:Y:S01]  /*01e0*/  ISETP.GT.U32.AND P1, PT, R0, 0x3, PT ;  /* 0x000000030000780c */ /* 0x000fe20003f24070 */
[----:B------:R-:W-:-:S12]  /*01f0*/  IMAD.MOV.U32 R0, RZ, RZ, R8 ;  /* 0x000000ffff007224 */ /* 0x000fd800078e0008 */
[----:B-1----:R-:W-:Y:S05]  /*0200*/  @P1 BRA `(.L_x_25) ;  /* 0xfffffffc00d01947 */ /* 0x002fea000383ffff */
.L_x_24:
[----:B------:R-:W-:Y:S05]  /*0210*/  @P0 EXIT ;  /* 0x000000000000094d */ /* 0x000fea0003800000 */
[----:B------:R-:W0:Y:S02]  /*0220*/  LDC.64 R4, c[0x0][0x388] ;  /* 0x0000e200ff047b82 */ /* 0x000e240000000a00 */
[----:B0-----:R0:W5:Y:S06]  /*0230*/  LDG.E.64 R6, desc[UR6][R4.64] ;  /* 0x0000000604067981 */ /* 0x00116c000c1e1b00 */
[----:B------:R-:W1:Y:S01]  /*0240*/  S2UR UR5, SR_CgaCtaId ;  /* 0x00000000000579c3 */ /* 0x000e620000008800 */
[----:B------:R-:W-:Y:S02]  /*0250*/  UMOV UR4, 0x400 ;  /* 0x0000040000047882 */ /* 0x000fe40000000000 */
[----:B-1----:R-:W-:-:S09]  /*0260*/  ULEA UR4, UR5, UR4, 0x18 ;  /* 0x0000000405047291 */ /* 0x002fd2000f8ec0ff */
[----:B0-----:R-:W1:Y:S03]  /*0270*/  LDS.64 R2, [UR4] ;  /* 0x00000004ff027984 */ /* 0x001e660008000a00 */
.L_x_26:
[----:B-1---5:R-:W-:Y:S01]  /*0280*/  IADD3 R10, P0, PT, R2, R6, RZ ;  /* 0x00000006020a7210 */ /* 0x022fe20007f1e0ff */
[----:B------:R-:W-:Y:S01]  /*0290*/  IMAD.MOV.U32 R8, RZ, RZ, R6 ;  /* 0x000000ffff087224 */ /* 0x000fe200078e0006 */
[----:B------:R-:W-:Y:S05]  /*02a0*/  YIELD ;  /* 0x0000000000007946 */ /* 0x000fea0003800000 */
[--C-:B------:R-:W-:Y:S02]  /*02b0*/  IMAD.MOV.U32 R9, RZ, RZ, R7.reuse ;  /* 0x000000ffff097224 */ /* 0x100fe400078e0007 */
[----:B------:R-:W-:-:S05]  /*02c0*/  IMAD.X R11, R3, 0x1, R7, P0 ;  /* 0x00000001030b7824 */ /* 0x000fca00000e0607 */
[----:B------:R-:W2:Y:S02]  /*02d0*/  ATOMG.E.CAS.64.STRONG.GPU PT, R8, [R4], R8, R10 ;  /* 0x00000008040873a9 */ /* 0x000ea400001ee50a */
[----:B--2---:R-:W-:Y:S01]  /*02e0*/  ISETP.NE.U32.AND P0, PT, R6, R8, PT ;  /* 0x000000080600720c */ /* 0x004fe20003f05070 */
[----:B------:R-:W-:-:S03]  /*02f0*/  IMAD.MOV.U32 R6, RZ, RZ, R8 ;  /* 0x000000ffff067224 */ /* 0x000fc600078e0008 */
[----:B------:R-:W-:Y:S01]  /*0300*/  ISETP.NE.AND.EX P0, PT, R7, R9, PT, P0 ;  /* 0x000000090700720c */ /* 0x000fe20003f05300 */
[----:B------:R-:W-:-:S12]  /*0310*/  IMAD.MOV.U32 R7, RZ, RZ, R9 ;  /* 0x000000ffff077224 */ /* 0x000fd800078e0009 */
[----:B------:R-:W-:Y:S05]  /*0320*/  @P0 BRA `(.L_x_26) ;  /* 0xfffffffc00d40947 */ /* 0x000fea000383ffff */
[----:B------:R-:W-:Y:S05]  /*0330*/  EXIT ;  /* 0x000000000000794d */ /* 0x000fea0003800000 */
.L_x_27:
        /* <DEDUP_REMOVED lines=12> */
.L_x_63:


//--------------------- .text._Z23compute_variance_kernelPKiiidddPdS1_Pi --------------------------
	.section	.text._Z23compute_variance_kernelPKiiidddPdS1_Pi,"ax",@progbits
	.align	128
        .global         _Z23compute_variance_kernelPKiiidddPdS1_Pi
        .type           _Z23compute_variance_kernelPKiiidddPdS1_Pi,@function
        .size           _Z23compute_variance_kernelPKiiidddPdS1_Pi,(.L_x_64 - _Z23compute_variance_kernelPKiiidddPdS1_Pi)
        .other          _Z23compute_variance_kernelPKiiidddPdS1_Pi,@"STO_CUDA_ENTRY STV_DEFAULT"
_Z23compute_variance_kernelPKiiidddPdS1_Pi:
.text._Z23compute_variance_kernelPKiiidddPdS1_Pi:
[----:B------:R-:W-:Y:S01]  /*0000*/  LDC R1, c[0x0][0x37c] ;  /* 0x0000df00ff017b82 */ /* 0x000fe20000000800 */
[----:B------:R-:W0:Y:S01]  /*0010*/  S2R R0, SR_TID.X ;  /* 0x0000000000007919 */ /* 0x000e220000002100 */
[----:B------:R-:W1:Y:S06]  /*0020*/  LDCU.64 UR8, c[0x0][0x358] ;  /* 0x00006b00ff0877ac */ /* 0x000e6c0008000a00 */
[----:B------:R-:W2:Y:S01]  /*0030*/  LDC.64 R8, c[0x0][0x388] ;  /* 0x0000e200ff087b82 */ /* 0x000ea20000000a00 */
[----:B0-----:R-:W-:-:S13]  /*0040*/  ISETP.NE.AND P0, PT, R0, RZ, PT ;  /* 0x000000ff0000720c */ /* 0x001fda0003f05270 */
[----:B------:R-:W1:Y:S02]  /*0050*/  @!P0 LDC.64 R6, c[0x0][0x3a8] ;  /* 0x0000ea00ff068b82 */ /* 0x000e640000000a00 */
[----:B-1----:R0:W3:Y:S01]  /*0060*/  @!P0 LDG.E.64 R10, desc[UR8][R6.64] ;  /* 0x00000008060a8981 */ /* 0x0020e2000c1e1b00 */
[----:B------:R-:W1:Y:S01]  /*0070*/  LDCU UR4, c[0x0][0x360] ;  /* 0x00006c00ff0477ac */ /* 0x000e620008000800 */
[----:B--2---:R-:W-:Y:S01]  /*0080*/  IMAD R5, R9, R8, RZ ;  /* 0x0000000809057224 */ /* 0x004fe200078e02ff */
[----:B------:R-:W-:Y:S01]  /*0090*/  @!P0 MOV R2, 0x400 ;  /* 0x0000040000028802 */ /* 0x000fe20000000f00 */
[----:B------:R-:W1:Y:S01]  /*00a0*/  S2R R3, SR_CTAID.X ;  /* 0x0000000000037919 */ /* 0x000e620000002500 */
[----:B------:R-:W-:Y:S01]  /*00b0*/  BSSY.RECONVERGENT B0, `(.L_x_28) ;  /* 0x000003a000007945 */ /* 0x000fe20003800200 */
[----:B------:R-:W2:Y:S01]  /*00c0*/  @!P0 S2R R13, SR_CgaCtaId ;  /* 0x00000000000d8919 */ /* 0x000ea20000008800 */
[----:B0-----:R-:W-:Y:S01]  /*00d0*/  CS2R R6, SRZ ;  /* 0x0000000000067805 */ /* 0x001fe2000001ff00 */
[----:B-1----:R-:W-:Y:S01]  /*00e0*/  IMAD R4, R3, UR4, R0 ;  /* 0x0000000403047c24 */ /* 0x002fe2000f8e0200 */
[----:B--2---:R-:W-:Y:S01]  /*00f0*/  @!P0 LEA R13, R13, R2, 0x18 ;  /* 0x000000020d0d8211 */ /* 0x004fe200078ec0ff */
[----:B------:R-:W-:-:S03]  /*0100*/  IMAD.U32 R2, RZ, RZ, UR4 ;  /* 0x00000004ff027e24 */ /* 0x000fc6000f8e00ff */
[----:B------:R-:W-:Y:S01]  /*0110*/  ISETP.GE.AND P1, PT, R4, R5, PT ;  /* 0x000000050400720c */ /* 0x000fe20003f26270 */
[----:B------:R-:W-:Y:S01]  /*0120*/  IMAD.MOV.U32 R5, RZ, RZ, RZ ;  /* 0x000000ffff057224 */ /* 0x000fe200078e00ff */
[----:B---3--:R0:W-:Y:S01]  /*0130*/  @!P0 STS.64 [R13+0x1800], R10 ;  /* 0x0018000a0d008388 */ /* 0x0081e20000000a00 */
[----:B------:R-:W-:Y:S10]  /*0140*/  BAR.SYNC.DEFER_BLOCKING 0x0 ;  /* 0x0000000000007b1d */ /* 0x000ff40000010000 */
[----:B------:R-:W-:Y:S05]  /*0150*/  @P1 BRA `(.L_x_29) ;  /* 0x0000000000bc1947 */ /* 0x000fea0003800000 */
[----:B0-----:R-:W-:Y:S01]  /*0160*/  IABS R13, R9 ;  /* 0x00000009000d7213 */ /* 0x001fe20000000000 */
[----:B------:R-:W0:Y:S03]  /*0170*/  LDCU.128 UR4, c[0x0][0x390] ;  /* 0x00007200ff0477ac */ /* 0x000e260008000c00 */
[----:B------:R-:W1:Y:S08]  /*0180*/  I2F.RP R8, R13 ;  /* 0x0000000d00087306 */ /* 0x000e700000209400 */
[----:B-1----:R-:W1:Y:S02]  /*0190*/  MUFU.RCP R8, R8 ;  /* 0x0000000800087308 */ /* 0x002e640000001000 */
[----:B-1----:R-:W-:-:S06]  /*01a0*/  VIADD R10, R8, 0xffffffe ;  /* 0x0ffffffe080a7836 */ /* 0x002fcc0000000000 */
[----:B------:R1:W2:Y:S02]  /*01b0*/  F2I.FTZ.U32.TRUNC.NTZ R11, R10 ;  /* 0x0000000a000b7305 */ /* 0x0002a4000021f000 */
[----:B-1----:R-:W-:Y:S01]  /*01c0*/  IMAD.MOV.U32 R10, RZ, RZ, RZ ;  /* 0x000000ffff0a7224 */ /* 0x002fe200078e00ff */
[----:B--2---:R-:W-:-:S05]  /*01d0*/  IADD3 R12, PT, PT, RZ, -R11, RZ ;  /* 0x8000000bff0c7210 */ /* 0x004fca0007ffe0ff */
[----:B------:R-:W-:Y:S01]  /*01e0*/  IMAD R15, R12, R13, RZ ;  /* 0x0000000d0c0f7224 */ /* 0x000fe200078e02ff */
[----:B------:R-:W-:-:S03]  /*01f0*/  IABS R12, R4 ;  /* 0x00000004000c7213 */ /* 0x000fc60000000000 */
[----:B------:R-:W-:-:S06]  /*0200*/  IMAD.HI.U32 R11, R11, R15, R10 ;  /* 0x0000000f0b0b7227 */ /* 0x000fcc00078e000a */
[----:B------:R-:W-:-:S04]  /*0210*/  IMAD.HI.U32 R11, R11, R12, RZ ;  /* 0x0000000c0b0b7227 */ /* 0x000fc800078e00ff */
[----:B------:R-:W-:-:S04]  /*0220*/  IMAD.MOV R8, RZ, RZ, -R11 ;  /* 0x000000ffff087224 */ /* 0x000fc800078e0a0b */
[----:B------:R-:W-:-:S05]  /*0230*/  IMAD R8, R13, R8, R12 ;  /* 0x000000080d087224 */ /* 0x000fca00078e020c */
[----:B------:R-:W-:-:S13]  /*0240*/  ISETP.GT.U32.AND P2, PT, R13, R8, PT ;  /* 0x000000080d00720c */ /* 0x000fda0003f44070 */
[-C--:B------:R-:W-:Y:S01]  /*0250*/  @!P2 IADD3 R8, PT, PT, R8, -R13.reuse, RZ ;  /* 0x8000000d0808a210 */ /* 0x080fe20007ffe0ff */
[----:B------:R-:W-:Y:S01]  /*0260*/  @!P2 VIADD R11, R11, 0x1 ;  /* 0x000000010b0ba836 */ /* 0x000fe20000000000 */
[----:B------:R-:W-:Y:S02]  /*0270*/  ISETP.NE.AND P2, PT, R9, RZ, PT ;  /* 0x000000ff0900720c */ /* 0x000fe40003f45270 */
[----:B------:R-:W-:Y:S02]  /*0280*/  ISETP.GE.U32.AND P0, PT, R8, R13, PT ;  /* 0x0000000d0800720c */ /* 0x000fe40003f06070 */
[----:B------:R-:W-:-:S04]  /*0290*/  LOP3.LUT R8, R4, R9, RZ, 0x3c, !PT ;  /* 0x0000000904087212 */ /* 0x000fc800078e3cff */
[----:B------:R-:W-:-:S07]  /*02a0*/  ISETP.GE.AND P1, PT, R8, RZ, PT ;  /* 0x000000ff0800720c */ /* 0x000fce0003f26270 */
[----:B------:R-:W-:-:S05]  /*02b0*/  @P0 VIADD R11, R11, 0x1 ;  /* 0x000000010b0b0836 */ /* 0x000fca0000000000 */
[----:B------:R-:W-:-:S05]  /*02c0*/  MOV R12, R11 ;  /* 0x0000000b000c7202 */ /* 0x000fca0000000f00 */
[----:B------:R-:W-:Y:S01]  /*02d0*/  @!P1 IMAD.MOV R12, RZ, RZ, -R12 ;  /* 0x000000ffff0c9224 */ /* 0x000fe200078e0a0c */
[----:B------:R-:W-:-:S04]  /*02e0*/  @!P2 LOP3.LUT R12, RZ, R9, RZ, 0x33, !PT ;  /* 0x00000009ff0ca212 */ /* 0x000fc800078e33ff */
[----:B------:R-:W0:Y:S01]  /*02f0*/  I2F.F64 R10, R12 ;  /* 0x0000000c000a7312 */ /* 0x000e220000201c00 */
[----:B------:R-:W-:-:S04]  /*0300*/  IMAD.MOV R13, RZ, RZ, -R12 ;  /* 0x000000ffff0d7224 */ /* 0x000fc800078e0a0c */
[----:B------:R-:W-:-:S04]  /*0310*/  IMAD R13, R9, R13, R4 ;  /* 0x0000000d090d7224 */ /* 0x000fc800078e0204 */
[----:B------:R-:W1:Y:S01]  /*0320*/  I2F.F64 R8, R13 ;  /* 0x0000000d00087312 */ /* 0x000e620000201c00 */
[----:B0-----:R-:W-:Y:S01]  /*0330*/  DADD R10, R10, -UR6 ;  /* 0x800000060a0a7e29 */ /* 0x001fe20008000000 */
[----:B------:R-:W0:Y:S07]  /*0340*/  LDCU.64 UR6, c[0x0][0x3a0] ;  /* 0x00007400ff0677ac */ /* 0x000e2e0008000a00 */
[----:B------:R-:W-:Y:S02]  /*0350*/  DMUL R10, R10, R10 ;  /* 0x0000000a0a0a7228 */ /* 0x000fe40000000000 */
[----:B-1----:R-:W-:-:S08]  /*0360*/  DADD R8, R8, -UR4 ;  /* 0x8000000408087e29 */ /* 0x002fd00008000000 */
[----:B------:R-:W-:-:S08]  /*0370*/  DFMA R10, R8, R8, R10 ;  /* 0x00000008080a722b */ /* 0x000fd0000000000a */
[----:B0-----:R-:W-:-:S14]  /*0380*/  DSETP.GTU.AND P0, PT, R10, UR6, PT ;  /* 0x000000060a007e2a */ /* 0x001fdc000bf0c000 */
[----:B------:R-:W-:Y:S05]  /*0390*/  @P0 BRA `(.L_x_29) ;  /* 0x00000000002c0947 */ /* 0x000fea0003800000 */
[----:B------:R-:W0:Y:S02]  /*03a0*/  LDC.64 R8, c[0x0][0x380] ;  /* 0x0000e000ff087b82 */ /* 0x000e240000000a00 */
[----:B0-----:R-:W-:-:S05]  /*03b0*/  IMAD.WIDE R8, R4, 0x4, R8 ;  /* 0x0000000404087825 */ /* 0x001fca00078e0208 */
[----:B------:R-:W2:Y:S01]  /*03c0*/  LDG.E R4, desc[UR8][R8.64] ;  /* 0x0000000808047981 */ /* 0x000ea2000c1e1900 */
[----:B------:R-:W0:Y:S01]  /*03d0*/  S2UR UR5, SR_CgaCtaId ;  /* 0x00000000000579c3 */ /* 0x000e220000008800 */
[----:B------:R-:W-:Y:S02]  /*03e0*/  UMOV UR4, 0x400 ;  /* 0x0000040000047882 */ /* 0x000fe40000000000 */
[----:B0-----:R-:W-:-:S09]  /*03f0*/  ULEA UR4, UR5, UR4, 0x18 ;  /* 0x0000000405047291 */ /* 0x001fd2000f8ec0ff */
[----:B------:R-:W0:Y:S01]  /*0400*/  LDS.64 R6, [UR4+0x1800] ;  /* 0x00180004ff067984 */ /* 0x000e220008000a00 */
[----:B--2---:R-:W0:Y:S02]  /*0410*/  I2F.F64 R4, R4 ;  /* 0x0000000400047312 */ /* 0x004e240000201c00 */
[----:B0-----:R-:W-:Y:S01]  /*0420*/  DADD R6, R4, -R6 ;  /* 0x0000000004067229 */ /* 0x001fe20000000806 */
[----:B------:R-:W-:-:S07]  /*0430*/  MOV R5, 0x1 ;  /* 0x0000000100057802 */ /* 0x000fce0000000f00 */
[----:B------:R-:W-:-:S11]  /*0440*/  DMUL R6, R6, R6 ;  /* 0x0000000606067228 */ /* 0x000fd60000000000 */
.L_x_29:
[----:B------:R-:W-:Y:S05]  /*0450*/  BSYNC.RECONVERGENT B0 ;  /* 0x0000000000007941 */ /* 0x000fea0003800200 */
.L_x_28:
[----:B------:R-:W1:Y:S01]  /*0460*/  S2UR UR6, SR_CgaCtaId ;  /* 0x00000000000679c3 */ /* 0x000e620000008800 */
[----:B------:R-:W-:Y:S01]  /*0470*/  UMOV UR5, 0x400 ;  /* 0x0000040000057882 */ /* 0x000fe20000000000 */
[----:B------:R-:W-:Y:S01]  /*0480*/  ISETP.GE.U32.AND P0, PT, R2, 0x2, PT ;  /* 0x000000020200780c */ /* 0x000fe20003f06070 */
[----:B------:R-:W-:Y:S02]  /*0490*/  UIADD3 UR4, UPT, UPT, UR5, 0x1000, URZ ;  /* 0x0000100005047890 */ /* 0x000fe4000fffe0ff */
[----:B-1----:R-:W-:Y:S02]  /*04a0*/  ULEA UR5, UR6, UR5, 0x18 ;  /* 0x0000000506057291 */ /* 0x002fe4000f8ec0ff */
[----:B------:R-:W-:-:S04]  /*04b0*/  ULEA UR4, UR6, UR4, 0x18 ;  /* 0x0000000406047291 */ /* 0x000fc8000f8ec0ff */
[C---:B------:R-:W-:Y:S02]  /*04c0*/  LEA R9, R0.reuse, UR5, 0x3 ;  /* 0x0000000500097c11 */ /* 0x040fe4000f8e18ff */
[----:B------:R-:W-:-:S03]  /*04d0*/  LEA R8, R0, UR4, 0x2 ;  /* 0x0000000400087c11 */ /* 0x000fc6000f8e10ff */
[----:B------:R1:W-:Y:S04]  /*04e0*/  STS.64 [R9], R6 ;  /* 0x0000000609007388 */ /* 0x0003e80000000a00 */
[----:B------:R1:W-:Y:S01]  /*04f0*/  STS [R8], R5 ;  /* 0x0000000508007388 */ /* 0x0003e20000000800 */
[----:B------:R-:W-:Y:S06]  /*0500*/  BAR.SYNC.DEFER_BLOCKING 0x0 ;  /* 0x0000000000007b1d */ /* 0x000fec0000010000 */
[----:B------:R-:W-:Y:S05]  /*0510*/  @!P0 BRA `(.L_x_30) ;  /* 0x00000000004c8947 */ /* 0x000fea0003800000 */
.L_x_33:
[----:B0-----:R-:W-:Y:S01]  /*0520*/  SHF.R.U32.HI R11, RZ, 0x1, R2 ;  /* 0x00000001ff0b7819 */ /* 0x001fe20000011602 */
[----:B------:R-:W-:Y:S03]  /*0530*/  BSSY.RECONVERGENT B0, `(.L_x_31) ;  /* 0x000000d000007945 */ /* 0x000fe60003800200 */
[----:B------:R-:W-:-:S13]  /*0540*/  ISETP.GE.U32.AND P0, PT, R0, R11, PT ;  /* 0x0000000b0000720c */ /* 0x000fda0003f06070 */
[----:B------:R-:W-:Y:S05]  /*0550*/  @P0 BRA `(.L_x_32) ;  /* 0x0000000000280947 */ /* 0x000fea0003800000 */
[C---:B------:R-:W-:Y:S01]  /*0560*/  IMAD R10, R11.reuse, 0x8, R9 ;  /* 0x000000080b0a7824 */ /* 0x040fe200078e0209 */
[----:B-1----:R-:W-:Y:S04]  /*0570*/  LDS.64 R6, [R9] ;  /* 0x0000000009067984 */ /* 0x002fe80000000a00 */
[----:B------:R-:W0:Y:S02]  /*0580*/  LDS.64 R4, [R10] ;  /* 0x000000000a047984 */ /* 0x000e240000000a00 */
[----:B0-----:R-:W-:Y:S01]  /*0590*/  DADD R4, R4, R6 ;  /* 0x0000000004047229 */ /* 0x001fe20000000006 */
[----:B------:R-:W-:-:S06]  /*05a0*/  IMAD R6, R11, 0x4, R8 ;  /* 0x000000040b067824 */ /* 0x000fcc00078e0208 */
[----:B------:R-:W-:Y:S04]  /*05b0*/  STS.64 [R9], R4 ;  /* 0x0000000409007388 */ /* 0x000fe80000000a00 */
[----:B------:R-:W-:Y:S04]  /*05c0*/  LDS R6, [R6] ;  /* 0x0000000006067984 */ /* 0x000fe80000000800 */
[----:B------:R-:W0:Y:S02]  /*05d0*/  LDS R7, [R8] ;  /* 0x0000000008077984 */ /* 0x000e240000000800 */
[----:B0-----:R-:W-:-:S05]  /*05e0*/  IADD3 R7, PT, PT, R6, R7, RZ ;  /* 0x0000000706077210 */ /* 0x001fca0007ffe0ff */
[----:B------:R0:W-:Y:S02]  /*05f0*/  STS [R8], R7 ;  /* 0x0000000708007388 */ /* 0x0001e40000000800 */
.L_x_32:
[----:B------:R-:W-:Y:S05]  /*0600*/  BSYNC.RECONVERGENT B0 ;  /* 0x0000000000007941 */ /* 0x000fea0003800200 */
.L_x_31:
[----:B------:R-:W-:Y:S01]  /*0610*/  BAR.SYNC.DEFER_BLOCKING 0x0 ;  /* 0x0000000000007b1d */ /* 0x000fe20000010000 */
[----:B------:R-:W-:Y:S01]  /*0620*/  ISETP.GT.U32.AND P0, PT, R2, 0x3, PT ;  /* 0x000000030200780c */ /* 0x000fe20003f04070 */
[----:B------:R-:W-:-:S12]  /*0630*/  IMAD.MOV.U32 R2, RZ, RZ, R11 ;  /* 0x000000ffff027224 */ /* 0x000fd800078e000b */
[----:B------:R-:W-:Y:S05]  /*0640*/  @P0 BRA `(.L_x_33) ;  /* 0xfffffffc00b40947 */ /* 0x000fea000383ffff */
.L_x_30:
[----:B------:R-:W-:-:S13]  /*0650*/  ISETP.NE.AND P0, PT, R0, RZ, PT ;  /* 0x000000ff0000720c */ /* 0x000fda0003f05270 */
[----:B------:R-:W-:Y:S05]  /*0660*/  @P0 EXIT ;  /* 0x000000000000094d */ /* 0x000fea0003800000 */
[----:B------:R-:W2:Y:S01]  /*0670*/  S2UR UR5, SR_CgaCtaId ;  /* 0x00000000000579c3 */ /* 0x000ea20000008800 */
[----:B------:R-:W-:-:S07]  /*0680*/  UMOV UR4, 0x400 ;  /* 0x0000040000047882 */ /* 0x000fce0000000000 */
[----:B01----:R-:W0:Y:S08]  /*0690*/  LDC.64 R6, c[0x0][0x3b0] ;  /* 0x0000ec00ff067b82 */ /* 0x003e300000000a00 */
[----:B------:R-:W1:Y:S01]  /*06a0*/  LDC.64 R8, c[0x0][0x3b8] ;  /* 0x0000ee00ff087b82 */ /* 0x000e620000000a00 */
[----:B--2---:R-:W-:Y:S01]  /*06b0*/  ULEA UR4, UR5, UR4, 0x18 ;  /* 0x0000000405047291 */ /* 0x004fe2000f8ec0ff */
[----:B0-----:R-:W-:-:S08]  /*06c0*/  IMAD.WIDE.U32 R6, R3, 0x8, R6 ;  /* 0x0000000803067825 */ /* 0x001fd000078e0006 */
[----:B------:R-:W0:Y:S04]  /*06d0*/  LDS.64 R4, [UR4] ;  /* 0x00000004ff047984 */ /* 0x000e280008000a00 */
[----:B------:R-:W2:Y:S01]  /*06e0*/  LDS R11, [UR4+0x1000] ;  /* 0x00100004ff0b7984 */ /* 0x000ea20008000800 */
[----:B-1----:R-:W-:-:S03]  /*06f0*/  IMAD.WIDE.U32 R2, R3, 0x4, R8 ;  /* 0x0000000403027825 */ /* 0x002fc600078e0008 */
[----:B0-----:R-:W-:Y:S04]  /*0700*/  STG.E.64 desc[UR8][R6.64], R4 ;  /* 0x0000000406007986 */ /* 0x001fe8000c101b08 */
[----:B--2---:R-:W-:Y:S01]  /*0710*/  STG.E desc[UR8][R2.64], R11 ;  /* 0x0000000b02007986 */ /* 0x004fe2000c101908 */
[----:B------:R-:W-:Y:S05]  /*0720*/  EXIT ;  /* 0x000000000000794d */ /* 0x000fea0003800000 */
.L_x_34:
        /* <DEDUP_REMOVED lines=13> */
.L_x_64:


//--------------------- .text._Z18compute_sum_kernelPKiiidddPxPi --------------------------
	.section	.text._Z18compute_sum_kernelPKiiidddPxPi,"ax",@progbits
	.align	128
        .global         _Z18compute_sum_kernelPKiiidddPxPi
        .type           _Z18compute_sum_kernelPKiiidddPxPi,@function
        .size           _Z18compute_sum_kernelPKiiidddPxPi,(.L_x_65 - _Z18compute_sum_kernelPKiiidddPxPi)
        .other          _Z18compute_sum_kernelPKiiidddPxPi,@"STO_CUDA_ENTRY STV_DEFAULT"
_Z18compute_sum_kernelPKiiidddPxPi:
.text._Z18compute_sum_kernelPKiiidddPxPi:
[----:B------:R-:W-:Y:S01]  /*0000*/  LDC R1, c[0x0][0x37c] ;  /* 0x0000df00ff017b82 */ /* 0x000fe20000000800 */
[----:B------:R-:W0:Y:S07]  /*0010*/  S2R R3, SR_TID.X ;  /* 0x0000000000037919 */ /* 0x000e2e0000002100 */
[----:B------:R-:W1:Y:S01]  /*0020*/  LDC.64 R8, c[0x0][0x388] ;  /* 0x0000e200ff087b82 */ /* 0x000e620000000a00 */
[----:B------:R-:W2:Y:S01]  /*0030*/  LDCU UR4, c[0x0][0x360] ;  /* 0x00006c00ff0477ac */ /* 0x000ea20008000800 */
[----:B------:R-:W-:Y:S01]  /*0040*/  BSSY.RECONVERGENT B0, `(.L_x_35) ;  /* 0x0000033000007945 */ /* 0x000fe20003800200 */
[----:B------:R-:W0:Y:S01]  /*0050*/  S2R R0, SR_CTAID.X ;  /* 0x0000000000007919 */ /* 0x000e220000002500 */
[----:B------:R-:W-:Y:S01]  /*0060*/  IMAD.MOV.U32 R7, RZ, RZ, RZ ;  /* 0x000000ffff077224 */ /* 0x000fe200078e00ff */
[----:B------:R-:W3:Y:S01]  /*0070*/  LDCU.64 UR8, c[0x0][0x358] ;  /* 0x00006b00ff0877ac */ /* 0x000ee20008000a00 */
[----:B--2---:R-:W-:-:S02]  /*0080*/  IMAD.U32 R2, RZ, RZ, UR4 ;  /* 0x00000004ff027e24 */ /* 0x004fc4000f8e00ff */
[----:B-1----:R-:W-:Y:S02]  /*0090*/  IMAD R5, R9, R8, RZ ;  /* 0x0000000809057224 */ /* 0x002fe400078e02ff */
[----:B0-----:R-:W-:-:S05]  /*00a0*/  IMAD R6, R0, UR4, R3 ;  /* 0x0000000400067c24 */ /* 0x001fca000f8e0203 */
[----:B------:R-:W-:Y:S02]  /*00b0*/  ISETP.GE.AND P0, PT, R6, R5, PT ;  /* 0x000000050600720c */ /* 0x000fe40003f06270 */
[----:B------:R-:W-:-:S11]  /*00c0*/  CS2R R4, SRZ ;  /* 0x0000000000047805 */ /* 0x000fd6000001ff00 */
[----:B---3--:R-:W-:Y:S05]  /*00d0*/  @P0 BRA `(.L_x_36) ;  /* 0x0000000000a40947 */ /* 0x008fea0003800000 */
[----:B------:R-:W-:Y:S01]  /*00e0*/  IABS R13, R9 ;  /* 0x00000009000d7213 */ /* 0x000fe20000000000 */
        /* <DEDUP_REMOVED lines=38> */
[----:B------:R-:W-:Y:S02]  /*0350*/  MOV R7, 0x1 ;  /* 0x0000000100077802 */ /* 0x000fe40000000f00 */
[----:B--2---:R-:W-:-:S07]  /*0360*/  SHF.R.S32.HI R5, RZ, 0x1f, R4 ;  /* 0x0000001fff057819 */ /* 0x004fce0000011404 */
.L_x_36:
[----:B------:R-:W-:Y:S05]  /*0370*/  BSYNC.RECONVERGENT B0 ;  /* 0x0000000000007941 */ /* 0x000fea0003800200 */
.L_x_35:
[----:B------:R-:W0:Y:S01]  /*0380*/  S2UR UR6, SR_CgaCtaId ;  /* 0x00000000000679c3 */ /* 0x000e220000008800 */
[----:B------:R-:W-:Y:S01]  /*0390*/  UMOV UR4, 0x400 ;  /* 0x0000040000047882 */ /* 0x000fe20000000000 */
[----:B------:R-:W-:Y:S01]  /*03a0*/  ISETP.GE.U32.AND P0, PT, R2, 0x2, PT ;  /* 0x000000020200780c */ /* 0x000fe20003f06070 */
[----:B------:R-:W-:Y:S02]  /*03b0*/  UIADD3 UR5, UPT, UPT, UR4, 0x1000, URZ ;  /* 0x0000100004057890 */ /* 0x000fe4000fffe0ff */
[----:B0-----:R-:W-:Y:S02]  /*03c0*/  ULEA UR4, UR6, UR4, 0x18 ;  /* 0x0000000406047291 */ /* 0x001fe4000f8ec0ff */
[----:B------:R-:W-:-:S04]  /*03d0*/  ULEA UR5, UR6, UR5, 0x18 ;  /* 0x0000000506057291 */ /* 0x000fc8000f8ec0ff */
[C---:B------:R-:W-:Y:S02]  /*03e0*/  LEA R9, R3.reuse, UR4, 0x3 ;  /* 0x0000000403097c11 */ /* 0x040fe4000f8e18ff */
[----:B------:R-:W-:-:S03]  /*03f0*/  LEA R8, R3, UR5, 0x2 ;  /* 0x0000000503087c11 */ /* 0x000fc6000f8e10ff */
[----:B------:R0:W-:Y:S04]  /*0400*/  STS.64 [R9], R4 ;  /* 0x0000000409007388 */ /* 0x0001e80000000a00 */
[----:B------:R0:W-:Y:S01]  /*0410*/  STS [R8], R7 ;  /* 0x0000000708007388 */ /* 0x0001e20000000800 */
[----:B------:R-:W-:Y:S06]  /*0420*/  BAR.SYNC.DEFER_BLOCKING 0x0 ;  /* 0x0000000000007b1d */ /* 0x000fec0000010000 */
[----:B------:R-:W-:Y:S05]  /*0430*/  @!P0 BRA `(.L_x_37) ;  /* 0x0000000000508947 */ /* 0x000fea0003800000 */
.L_x_40:
[----:B------:R-:W-:Y:S01]  /*0440*/  SHF.R.U32.HI R12, RZ, 0x1, R2 ;  /* 0x00000001ff0c7819 */ /* 0x000fe20000011602 */
[----:B------:R-:W-:Y:S03]  /*0450*/  BSSY.RECONVERGENT B0, `(.L_x_38) ;  /* 0x000000e000007945 */ /* 0x000fe60003800200 */
[----:B------:R-:W-:-:S13]  /*0460*/  ISETP.GE.U32.AND P0, PT, R3, R12, PT ;  /* 0x0000000c0300720c */ /* 0x000fda0003f06070 */
[----:B-1----:R-:W-:Y:S05]  /*0470*/  @P0 BRA `(.L_x_39) ;  /* 0x00000000002c0947 */ /* 0x002fea0003800000 */
[----:B------:R-:W-:Y:S01]  /*0480*/  IMAD R10, R12, 0x8, R9 ;  /* 0x000000080c0a7824 */ /* 0x000fe200078e0209 */
[----:B0-----:R-:W-:Y:S04]  /*0490*/  LDS.64 R6, [R9] ;  /* 0x0000000009067984 */ /* 0x001fe80000000a00 */
[----:B------:R-:W0:Y:S02]  /*04a0*/  LDS.64 R4, [R10] ;  /* 0x000000000a047984 */ /* 0x000e240000000a00 */
[----:B0-----:R-:W-:Y:S02]  /*04b0*/  IADD3 R4, P0, PT, R4, R6, RZ ;  /* 0x0000000604047210 */ /* 0x001fe40007f1e0ff */
[----:B------:R-:W-:-:S03]  /*04c0*/  LEA R6, R12, R8, 0x2 ;  /* 0x000000080c067211 */ /* 0x000fc600078e10ff */
[----:B------:R-:W-:-:S05]  /*04d0*/  IMAD.X R5, R5, 0x1, R7, P0 ;  /* 0x0000000105057824 */ /* 0x000fca00000e0607 */
[----:B------:R-:W-:Y:S04]  /*04e0*/  STS.64 [R9], R4 ;  /* 0x0000000409007388 */ /* 0x000fe80000000a00 */
[----:B------:R-:W-:Y:S04]  /*04f0*/  LDS R6, [R6] ;  /* 0x0000000006067984 */ /* 0x000fe80000000800 */
[----:B------:R-:W0:Y:S02]  /*0500*/  LDS R7, [R8] ;  /* 0x0000000008077984 */ /* 0x000e240000000800 */
[----:B0-----:R-:W-:-:S05]  /*0510*/  IMAD.IADD R7, R6, 0x1, R7 ;  /* 0x0000000106077824 */ /* 0x001fca00078e0207 */
[----:B------:R1:W-:Y:S02]  /*0520*/  STS [R8], R7 ;  /* 0x0000000708007388 */ /* 0x0003e40000000800 */
.L_x_39:
[----:B------:R-:W-:Y:S05]  /*0530*/  BSYNC.RECONVERGENT B0 ;  /* 0x0000000000007941 */ /* 0x000fea0003800200 */
.L_x_38:
[----:B------:R-:W-:Y:S01]  /*0540*/  BAR.SYNC.DEFER_BLOCKING 0x0 ;  /* 0x0000000000007b1d */ /* 0x000fe20000010000 */
[----:B------:R-:W-:Y:S02]  /*0550*/  ISETP.GT.U32.AND P0, PT, R2, 0x3, PT ;  /* 0x000000030200780c */ /* 0x000fe40003f04070 */
[----:B------:R-:W-:-:S11]  /*0560*/  MOV R2, R12 ;  /* 0x0000000c00027202 */ /* 0x000fd60000000f00 */
[----:B------:R-:W-:Y:S05]  /*0570*/  @P0 BRA `(.L_x_40) ;  /* 0xfffffffc00b00947 */ /* 0x000fea000383ffff */
.L_x_37:
[----:B------:R-:W-:-:S13]  /*0580*/  ISETP.NE.AND P0, PT, R3, RZ, PT ;  /* 0x000000ff0300720c */ /* 0x000fda0003f05270 */
[----:B------:R-:W-:Y:S05]  /*0590*/  @P0 EXIT ;  /* 0x000000000000094d */ /* 0x000fea0003800000 */
[----:B------:R-:W2:Y:S01]  /*05a0*/  S2UR UR5, SR_CgaCtaId ;  /* 0x00000000000579c3 */ /* 0x000ea20000008800 */
[----:B------:R-:W-:-:S07]  /*05b0*/  UMOV UR4, 0x400 ;  /* 0x0000040000047882 */ /* 0x000fce0000000000 */
[----:B0-----:R-:W0:Y:S08]  /*05c0*/  LDC.64 R4, c[0x0][0x3a8] ;  /* 0x0000ea00ff047b82 */ /* 0x001e300000000a00 */
[----:B-1----:R-:W1:Y:S01]  /*05d0*/  LDC.64 R6, c[0x0][0x3b0] ;  /* 0x0000ec00ff067b82 */ /* 0x002e620000000a00 */
        /* <DEDUP_REMOVED lines=8> */
.L_x_41:
        /* <DEDUP_REMOVED lines=10> */
.L_x_65:


//--------------------- .text._Z15cleaning_kernelPiS_iiPKiiddddi --------------------------
	.section	.text._Z15cleaning_kernelPiS_iiPKiiddddi,"ax",@progbits
	.align	128
        .global         _Z15cleaning_kernelPiS_iiPKiiddddi
        .type           _Z15cleaning_kernelPiS_iiPKiiddddi,@function
        .size           _Z15cleaning_kernelPiS_iiPKiiddddi,(.L_x_58 - _Z15cleaning_kernelPiS_iiPKiiddddi)
        .other          _Z15cleaning_kernelPiS_iiPKiiddddi,@"STO_CUDA_ENTRY STV_DEFAULT"
_Z15cleaning_kernelPiS_iiPKiiddddi:
.text._Z15cleaning_kernelPiS_iiPKiiddddi:
[----:B------:R-:W-:Y:S08]  /*0000*/  LDC R1, c[0x0][0x37c] ;  /* 0x0000df00ff017b82 */ /* 0x000ff00000000800 */
[----:B------:R-:W0:Y:S01]  /*0010*/  LDC.64 R6, c[0x0][0x3b0] ;  /* 0x0000ec00ff067b82 */ /* 0x000e220000000a00 */
[----:B------:R-:W-:Y:S01]  /*0020*/  IMAD.MOV.U32 R2, RZ, RZ, 0x1 ;  /* 0x00000001ff027424 */ /* 0x000fe200078e00ff */
[----:B------:R-:W1:Y:S06]  /*0030*/  S2R R13, SR_TID.X ;  /* 0x00000000000d7919 */ /* 0x000e6c0000002100 */
[----:B------:R-:W2:Y:S08]  /*0040*/  LDC.64 R10, c[0x0][0x3a8] ;  /* 0x0000ea00ff0a7b82 */ /* 0x000eb00000000a00 */
[----:B------:R-:W1:Y:S01]  /*0050*/  S2UR UR4, SR_CTAID.X ;  /* 0x00000000000479c3 */ /* 0x000e620000002500 */
[----:B0-----:R-:W-:-:S07]  /*0060*/  DMUL R6, R6, 0.5 ;  /* 0x3fe0000006067828 */ /* 0x001fce0000000000 */
[----:B------:R-:W1:Y:S01]  /*0070*/  LDC R0, c[0x0][0x360] ;  /* 0x0000d800ff007b82 */ /* 0x000e620000000800 */
[----:B------:R-:W0:Y:S02]  /*0080*/  MUFU.RCP64H R3, R7 ;  /* 0x0000000700037308 */ /* 0x000e240000001800 */
[----:B0-----:R-:W-:-:S08]  /*0090*/  DFMA R4, -R6, R2, 1 ;  /* 0x3ff000000604742b */ /* 0x001fd00000000102 */
[----:B------:R-:W-:-:S08]  /*00a0*/  DFMA R4, R4, R4, R4 ;  /* 0x000000040404722b */ /* 0x000fd00000000004 */
[----:B------:R-:W-:Y:S02]  /*00b0*/  DFMA R2, R2, R4, R2 ;  /* 0x000000040202722b */ /* 0x000fe40000000002 */
[----:B--2---:R-:W-:-:S06]  /*00c0*/  DADD R4, R10, R10 ;  /* 0x000000000a047229 */ /* 0x004fcc000000000a */
[----:B------:R-:W-:-:S04]  /*00d0*/  DFMA R8, -R6, R2, 1 ;  /* 0x3ff000000608742b */ /* 0x000fc80000000102 */
[----:B------:R-:W-:-:S04]  /*00e0*/  FSETP.GEU.AND P1, PT, |R5|, 6.5827683646048100446e-37, PT ;  /* 0x036000000500780b */ /* 0x000fc80003f2e200 */
[----:B------:R-:W-:-:S08]  /*00f0*/  DFMA R2, R2, R8, R2 ;  /* 0x000000080202722b */ /* 0x000fd00000000002 */
[----:B------:R-:W-:-:S08]  /*0100*/  DMUL R8, R4, R2 ;  /* 0x0000000204087228 */ /* 0x000fd00000000000 */
[----:B------:R-:W-:-:S08]  /*0110*/  DFMA R10, -R6, R8, R4 ;  /* 0x00000008060a722b */ /* 0x000fd00000000104 */
[----:B------:R-:W-:-:S10]  /*0120*/  DFMA R2, R2, R10, R8 ;  /* 0x0000000a0202722b */ /* 0x000fd40000000008 */
[----:B------:R-:W-:-:S05]  /*0130*/  FFMA R8, RZ, R7, R3 ;  /* 0x00000007ff087223 */ /* 0x000fca0000000003 */
[----:B------:R-:W-:Y:S01]  /*0140*/  FSETP.GT.AND P0, PT, |R8|, 1.469367938527859385e-39, PT ;  /* 0x001000000800780b */ /* 0x000fe20003f04200 */
[----:B-1----:R-:W-:-:S12]  /*0150*/  IMAD R8, R0, UR4, R13 ;  /* 0x0000000400087c24 */ /* 0x002fd8000f8e020d */
[----:B------:R-:W-:Y:S05]  /*0160*/  @P0 BRA P1, `(.L_x_42) ;  /* 0x0000000000180947 */ /* 0x000fea0000800000 */
[----:B------:R-:W-:Y:S01]  /*0170*/  IMAD.MOV.U32 R12, RZ, RZ, R6 ;  /* 0x000000ffff0c7224 */ /* 0x000fe200078e0006 */
[----:B------:R-:W-:Y:S01]  /*0180*/  MOV R0, 0x1b0 ;  /* 0x000001b000007802 */ /* 0x000fe20000000f00 */
[----:B------:R-:W-:-:S07]  /*0190*/  IMAD.MOV.U32 R13, RZ, RZ, R7 ;  /* 0x000000ffff0d7224 */ /* 0x000fce00078e0007 */
[----:B------:R-:W-:Y:S05]  /*01a0*/  CALL.REL.NOINC `($__internal_3_$__cuda_sm20_div_rn_f64_full) ;  /* 0x00000008002c7944 */ /* 0x000fea0003c00000 */
[----:B------:R-:W-:Y:S02]  /*01b0*/  IMAD.MOV.U32 R2, RZ, RZ, R4 ;  /* 0x000000ffff027224 */ /* 0x000fe400078e0004 */
[----:B------:R-:W-:-:S07]  /*01c0*/  IMAD.MOV.U32 R3, RZ, RZ, R5 ;  /* 0x000000ffff037224 */ /* 0x000fce00078e0005 */
.L_x_42:
[----:B------:R-:W-:-:S10]  /*01d0*/  DADD R2, R2, 1 ;  /* 0x3ff0000002027429 */ /* 0x000fd40000000000 */
[----:B------:R-:W0:Y:S02]  /*01e0*/  F2I.F64.TRUNC R3, R2 ;  /* 0x0000000200037311 */ /* 0x000e24000030d100 */
[----:B0-----:R-:W-:-:S13]  /*01f0*/  ISETP.GE.AND P0, PT, R8, R3, PT ;  /* 0x000000030800720c */ /* 0x001fda0003f06270 */
[----:B------:R-:W-:Y:S05]  /*0200*/  @P0 EXIT ;  /* 0x000000000000094d */ /* 0x000fea0003800000 */
[----:B------:R-:W0:Y:S01]  /*0210*/  LDCU UR4, c[0x0][0x3b4] ;  /* 0x00007680ff0477ac */ /* 0x000e220008000800 */
[----:B------:R-:W1:Y:S01]  /*0220*/  LDC.64 R14, c[0x0][0x3b0] ;  /* 0x0000ec00ff0e7b82 */ /* 0x000e620000000a00 */
[----:B------:R-:W-:Y:S01]  /*0230*/  IMAD.MOV.U32 R2, RZ, RZ, 0x1 ;  /* 0x00000001ff027424 */ /* 0x000fe200078e00ff */
[----:B------:R-:W2:Y:S01]  /*0240*/  I2F.F64 R8, R8 ;  /* 0x0000000800087312 */ /* 0x000ea20000201c00 */
[----:B------:R-:W2:Y:S01]  /*0250*/  LDCU.64 UR6, c[0x0][0x3a8] ;  /* 0x00007500ff0677ac */ /* 0x000ea20008000a00 */
[----:B------:R-:W-:Y:S04]  /*0260*/  BSSY.RECONVERGENT B0, `(.L_x_43) ;  /* 0x000001a000007945 */ /* 0x000fe80003800200 */
[----:B------:R-:W3:Y:S02]  /*0270*/  LDC.64 R12, c[0x0][0x3b8] ;  /* 0x0000ee00ff0c7b82 */ /* 0x000ee40000000a00 */
[----:B0-----:R-:W1:Y:S01]  /*0280*/  MUFU.RCP64H R3, UR4 ;  /* 0x0000000400037d08 */ /* 0x001e620008001800 */
[----:B--2---:R-:W-:-:S02]  /*0290*/  DFMA R6, R6, R8, -UR6 ;  /* 0x8000000606067e2b */ /* 0x004fc40008000008 */
[----:B-1----:R-:W-:-:S08]  /*02a0*/  DFMA R4, R2, -R14, 1 ;  /* 0x3ff000000204742b */ /* 0x002fd0000000080e */
[----:B------:R-:W-:-:S08]  /*02b0*/  DFMA R4, R4, R4, R4 ;  /* 0x000000040404722b */ /* 0x000fd00000000004 */
[----:B------:R-:W-:Y:S02]  /*02c0*/  DFMA R2, R2, R4, R2 ;  /* 0x000000040202722b */ /* 0x000fe40000000002 */
[----:B---3--:R-:W-:-:S06]  /*02d0*/  DFMA R4, R6, R12, UR6 ;  /* 0x0000000606047e2b */ /* 0x008fcc000800000c */
[----:B------:R-:W-:-:S04]  /*02e0*/  DFMA R10, R2, -R14, 1 ;  /* 0x3ff00000020a742b */ /* 0x000fc8000000080e */
[----:B------:R-:W-:-:S04]  /*02f0*/  FSETP.GEU.AND P1, PT, |R5|, 6.5827683646048100446e-37, PT ;  /* 0x036000000500780b */ /* 0x000fc80003f2e200 */
[----:B------:R-:W-:-:S08]  /*0300*/  DFMA R2, R2, R10, R2 ;  /* 0x0000000a0202722b */ /* 0x000fd00000000002 */
[----:B------:R-:W-:-:S08]  /*0310*/  DMUL R10, R4, R2 ;  /* 0x00000002040a7228 */ /* 0x000fd00000000000 */
[----:B------:R-:W-:Y:S01]  /*0320*/  DFMA R12, R10, -R14, R4 ;  /* 0x8000000e0a0c722b */ /* 0x000fe20000000004 */
[----:B------:R-:W0:Y:S07]  /*0330*/  LDC.64 R14, c[0x0][0x3c0] ;  /* 0x0000f000ff0e7b82 */ /* 0x000e2e0000000a00 */
[----:B------:R-:W-:-:S10]  /*0340*/  DFMA R2, R2, R12, R10 ;  /* 0x0000000c0202722b */ /* 0x000fd4000000000a */
[----:B------:R-:W-:-:S05]  /*0350*/  FFMA R0, RZ, UR4, R3 ;  /* 0x00000004ff007c23 */ /* 0x000fca0008000003 */
[----:B------:R-:W-:Y:S01]  /*0360*/  FSETP.GT.AND P0, PT, |R0|, 1.469367938527859385e-39, PT ;  /* 0x001000000000780b */ /* 0x000fe20003f04200 */
[----:B0-----:R-:W-:-:S12]  /*0370*/  DFMA R8, R6, R14, UR6 ;  /* 0x0000000606087e2b */ /* 0x001fd8000800000e */
[----:B------:R-:W-:Y:S05]  /*0380*/  @P0 BRA P1, `(.L_x_44) ;  /* 0x00000000001c0947 */ /* 0x000fea0000800000 */
[----:B------:R-:W0:Y:S01]  /*0390*/  LDCU.64 UR4, c[0x0][0x3b0] ;  /* 0x00007600ff0477ac */ /* 0x000e220008000a00 */
[----:B------:R-:W-:Y:S01]  /*03a0*/  MOV R0, 0x3e0 ;  /* 0x000003e000007802 */ /* 0x000fe20000000f00 */
[----:B0-----:R-:W-:Y:S02]  /*03b0*/  IMAD.U32 R12, RZ, RZ, UR4 ;  /* 0x00000004ff0c7e24 */ /* 0x001fe4000f8e00ff */
[----:B------:R-:W-:-:S07]  /*03c0*/  IMAD.U32 R13, RZ, RZ, UR5 ;  /* 0x00000005ff0d7e24 */ /* 0x000fce000f8e00ff */
[----:B------:R-:W-:Y:S05]  /*03d0*/  CALL.REL.NOINC `($__internal_3_$__cuda_sm20_div_rn_f64_full) ;  /* 0x0000000400a07944 */ /* 0x000fea0003c00000 */
[----:B------:R-:W-:Y:S02]  /*03e0*/  IMAD.MOV.U32 R2, RZ, RZ, R4 ;  /* 0x000000ffff027224 */ /* 0x000fe400078e0004 */
[----:B------:R-:W-:-:S07]  /*03f0*/  IMAD.MOV.U32 R3, RZ, RZ, R5 ;  /* 0x000000ffff037224 */ /* 0x000fce00078e0005 */
.L_x_44:
[----:B------:R-:W-:Y:S05]  /*0400*/  BSYNC.RECONVERGENT B0 ;  /* 0x0000000000007941 */ /* 0x000fea0003800200 */
.L_x_43:
[----:B------:R-:W0:Y:S01]  /*0410*/  LDCU UR4, c[0x0][0x3b4] ;  /* 0x00007680ff0477ac */ /* 0x000e220008000800 */
[----:B------:R-:W1:Y:S01]  /*0420*/  LDC.64 R12, c[0x0][0x3b0] ;  /* 0x0000ec00ff0c7b82 */ /* 0x000e620000000a00 */
[----:B------:R-:W-:Y:S01]  /*0430*/  IMAD.MOV.U32 R4, RZ, RZ, 0x1 ;  /* 0x00000001ff047424 */ /* 0x000fe200078e00ff */
[----:B------:R-:W-:Y:S01]  /*0440*/  FSETP.GEU.AND P1, PT, |R9|, 6.5827683646048100446e-37, PT ;  /* 0x036000000900780b */ /* 0x000fe20003f2e200 */
[----:B------:R-:W-:Y:S01]  /*0450*/  BSSY.RECONVERGENT B0, `(.L_x_45) ;  /* 0x000001b000007945 */ /* 0x000fe20003800200 */
[----:B0-----:R-:W1:Y:S03]  /*0460*/  MUFU.RCP64H R5, UR4 ;  /* 0x0000000400057d08 */ /* 0x001e660008001800 */
[----:B-1----:R-:W-:-:S08]  /*0470*/  DFMA R10, R4, -R12, 1 ;  /* 0x3ff00000040a742b */ /* 0x002fd0000000080c */
[----:B------:R-:W-:-:S08]  /*0480*/  DFMA R10, R10, R10, R10 ;  /* 0x0000000a0a0a722b */ /* 0x000fd0000000000a */
[----:B------:R-:W-:-:S08]  /*0490*/  DFMA R10, R4, R10, R4 ;  /* 0x0000000a040a722b */ /* 0x000fd00000000004 */
[----:B------:R-:W-:-:S08]  /*04a0*/  DFMA R4, R10, -R12, 1 ;  /* 0x3ff000000a04742b */ /* 0x000fd0000000080c */
[----:B------:R-:W-:Y:S01]  /*04b0*/  DFMA R14, R10, R4, R10 ;  /* 0x000000040a0e722b */ /* 0x000fe2000000000a */
[----:B------:R-:W-:Y:S02]  /*04c0*/  IMAD.MOV.U32 R5, RZ, RZ, 0x3fe00000 ;  /* 0x3fe00000ff057424 */ /* 0x000fe400078e00ff */
[----:B------:R-:W-:-:S03]  /*04d0*/  IMAD.MOV.U32 R4, RZ, RZ, RZ ;  /* 0x000000ffff047224 */ /* 0x000fc600078e00ff */
[----:B------:R-:W-:Y:S02]  /*04e0*/  LOP3.LUT R5, R5, 0x80000000, R3, 0xb8, !PT ;  /* 0x8000000005057812 */ /* 0x000fe400078eb803 */
[----:B------:R-:W-:-:S04]  /*04f0*/  DMUL R10, R8, R14 ;  /* 0x0000000e080a7228 */ /* 0x000fc80000000000 */
[----:B------:R-:W-:-:S04]  /*0500*/  DADD.RZ R4, R4, R2 ;  /* 0x0000000004047229 */ /* 0x000fc8000000c002 */
[----:B------:R-:W-:Y:S02]  /*0510*/  DFMA R12, R10, -R12, R8 ;  /* 0x8000000c0a0c722b */ /* 0x000fe40000000008 */
[----:B------:R0:W1:Y:S06]  /*0520*/  F2I.S64.F64.TRUNC R26, R4 ;  /* 0x00000004001a7311 */ /* 0x00006c000030d900 */
[----:B------:R-:W-:-:S10]  /*0530*/  DFMA R2, R14, R12, R10 ;  /* 0x0000000c0e02722b */ /* 0x000fd4000000000a */
[----:B------:R-:W-:-:S05]  /*0540*/  FFMA R0, RZ, UR4, R3 ;  /* 0x00000004ff007c23 */ /* 0x000fca0008000003 */
[----:B------:R-:W-:-:S13]  /*0550*/  FSETP.GT.AND P0, PT, |R0|, 1.469367938527859385e-39, PT ;  /* 0x001000000000780b */ /* 0x000fda0003f04200 */
[----:B01----:R-:W-:Y:S05]  /*0560*/  @P0 BRA P1, `(.L_x_46) ;  /* 0x0000000000240947 */ /* 0x003fea0000800000 */
[----:B------:R-:W0:Y:S01]  /*0570*/  LDCU.64 UR4, c[0x0][0x3b0] ;  /* 0x00007600ff0477ac */ /* 0x000e220008000a00 */
[----:B------:R-:W-:Y:S01]  /*0580*/  IMAD.MOV.U32 R4, RZ, RZ, R8 ;  /* 0x000000ffff047224 */ /* 0x000fe200078e0008 */
[----:B------:R-:W-:Y:S01]  /*0590*/  MOV R0, 0x5e0 ;  /* 0x000005e000007802 */ /* 0x000fe20000000f00 */
[----:B------:R-:W-:Y:S01]  /*05a0*/  IMAD.MOV.U32 R5, RZ, RZ, R9 ;  /* 0x000000ffff057224 */ /* 0x000fe200078e0009 */
[----:B0-----:R-:W-:Y:S01]  /*05b0*/  MOV R12, UR4 ;  /* 0x00000004000c7c02 */ /* 0x001fe20008000f00 */
[----:B------:R-:W-:-:S07]  /*05c0*/  IMAD.U32 R13, RZ, RZ, UR5 ;  /* 0x00000005ff0d7e24 */ /* 0x000fce000f8e00ff */
[----:B------:R-:W-:Y:S05]  /*05d0*/  CALL.REL.NOINC `($__internal_3_$__cuda_sm20_div_rn_f64_full) ;  /* 0x0000000400207944 */ /* 0x000fea0003c00000 */
[----:B------:R-:W-:Y:S02]  /*05e0*/  IMAD.MOV.U32 R2, RZ, RZ, R4 ;  /* 0x000000ffff027224 */ /* 0x000fe400078e0004 */
[----:B------:R-:W-:-:S07]  /*05f0*/  IMAD.MOV.U32 R3, RZ, RZ, R5 ;  /* 0x000000ffff037224 */ /* 0x000fce00078e0005 */
.L_x_46:
[----:B------:R-:W-:Y:S05]  /*0600*/  BSYNC.RECONVERGENT B0 ;  /* 0x0000000000007941 */ /* 0x000fea0003800200 */
.L_x_45:
[----:B------:R-:W-:Y:S01]  /*0610*/  IMAD.MOV.U32 R5, RZ, RZ, 0x3fe00000 ;  /* 0x3fe00000ff057424 */ /* 0x000fe200078e00ff */
[----:B------:R-:W0:Y:S01]  /*0620*/  LDCU.64 UR6, c[0x0][0x390] ;  /* 0x00007200ff0677ac */ /* 0x000e220008000a00 */
[----:B------:R-:W-:-:S03]  /*0630*/  IMAD.MOV.U32 R4, RZ, RZ, RZ ;  /* 0x000000ffff047224 */ /* 0x000fc600078e00ff */
[----:B------:R-:W-:-:S06]  /*0640*/  LOP3.LUT R5, R5, 0x80000000, R3, 0xb8, !PT ;  /* 0x8000000005057812 */ /* 0x000fcc00078eb803 */
[----:B------:R-:W-:Y:S01]  /*0650*/  DADD.RZ R2, R4, R2 ;  /* 0x0000000004027229 */ /* 0x000fe2000000c002 */
[----:B0-----:R-:W-:-:S09]  /*0660*/  ISETP.GE.AND P0, PT, R26, UR6, PT ;  /* 0x000000061a007c0c */ /* 0x001fd2000bf06270 */
[----:B------:R-:W0:Y:S01]  /*0670*/  F2I.S64.F64.TRUNC R2, R2 ;  /* 0x0000000200027311 */ /* 0x000e22000030d900 */
[----:B------:R-:W-:Y:S01]  /*0680*/  ISETP.GT.AND P0, PT, R26, -0x1, !P0 ;  /* 0xffffffff1a00780c */ /* 0x000fe20004704270 */
[----:B0-----:R-:W-:-:S05]  /*0690*/  IMAD.MOV.U32 R9, RZ, RZ, R2 ;  /* 0x000000ffff097224 */ /* 0x001fca00078e0002 */
[----:B------:R-:W-:-:S04]  /*06a0*/  ISETP.GE.AND P1, PT, R9, UR7, PT ;  /* 0x0000000709007c0c */ /* 0x000fc8000bf26270 */
[----:B------:R-:W-:-:S04]  /*06b0*/  ISETP.GT.AND P1, PT, R9, -0x1, !P1 ;  /* 0xffffffff0900780c */ /* 0x000fc80004f24270 */
[----:B------:R-:W-:-:S13]  /*06c0*/  PLOP3.LUT P0, PT, P0, P1, PT, 0x80, 0x8 ;  /* 0x000000000008781c */ /* 0x000fda0000703070 */
[----:B------:R-:W-:Y:S05]  /*06d0*/  @!P0 EXIT ;  /* 0x000000000000894d */ /* 0x000fea0003800000 */
[----:B------:R-:W0:Y:S01]  /*06e0*/  LDC.64 R2, c[0x0][0x388] ;  /* 0x0000e200ff027b82 */ /* 0x000e220000000a00 */
[----:B------:R-:W1:Y:S01]  /*06f0*/  LDCU.64 UR4, c[0x0][0x358] ;  /* 0x00006b00ff0477ac */ /* 0x000e620008000a00 */
[----:B------:R-:W-:Y:S01]  /*0700*/  IMAD R26, R26, UR7, R9 ;  /* 0x000000071a1a7c24 */ /* 0x000fe2000f8e0209 */
[----:B------:R-:W2:Y:S05]  /*0710*/  LDCU UR6, c[0x0][0x3c8] ;  /* 0x00007900ff0677ac */ /* 0x000eaa0008000800 */
[----:B------:R-:W1:Y:S01]  /*0720*/  LDC R5, c[0x0][0x3c8] ;  /* 0x0000f200ff057b82 */ /* 0x000e620000000800 */
[----:B0-----:R-:W-:-:S06]  /*0730*/  IMAD.WIDE R2, R26, 0x4, R2 ;  /* 0x000000041a027825 */ /* 0x001fcc00078e0202 */
[----:B-1----:R-:W2:Y:S02]  /*0740*/  ATOMG.E.EXCH.STRONG.GPU PT, R2, desc[UR4][R2.64], R5 ;  /* 0x80000005020279a8 */ /* 0x002ea4000c1ef104 */
[----:B--2---:R-:W-:-:S13]  /*0750*/  ISETP.NE.AND P0, PT, R2, UR6, PT ;  /* 0x0000000602007c0c */ /* 0x004fda000bf05270 */
[----:B------:R-:W-:Y:S05]  /*0760*/  @!P0 EXIT ;  /* 0x000000000000894d */ /* 0x000fea0003800000 */
[----:B------:R-:W0:Y:S01]  /*0770*/  MUFU.RCP64H R3, 40 ;  /* 0x4044000000037908 */ /* 0x000e220000001800 */
[----:B------:R-:W-:Y:S01]  /*0780*/  IMAD.MOV.U32 R8, RZ, RZ, 0x0 ;  /* 0x00000000ff087424 */ /* 0x000fe200078e00ff */
[----:B------:R-:W-:Y:S01]  /*0790*/  DADD R6, R6, 20 ;  /* 0x4034000006067429 */ /* 0x000fe20000000000 */
[----:B------:R-:W-:Y:S01]  /*07a0*/  IMAD.MOV.U32 R9, RZ, RZ, 0x40440000 ;  /* 0x40440000ff097424 */ /* 0x000fe200078e00ff */
[----:B------:R-:W-:Y:S01]  /*07b0*/  BSSY.RECONVERGENT B0, `(.L_x_47) ;  /* 0x0000016000007945 */ /* 0x000fe20003800200 */
[----:B------:R-:W-:-:S07]  /*07c0*/  IMAD.MOV.U32 R2, RZ, RZ, 0x1 ;  /* 0x00000001ff027424 */ /* 0x000fce00078e00ff */
[----:B------:R-:W-:Y:S01]  /*07d0*/  FSETP.GEU.AND P1, PT, |R7|, 6.5827683646048100446e-37, PT ;  /* 0x036000000700780b */ /* 0x000fe20003f2e200 */
[----:B0-----:R-:W-:-:S08]  /*07e0*/  DFMA R4, R2, -R8, 1 ;  /* 0x3ff000000204742b */ /* 0x001fd00000000808 */
[----:B------:R-:W-:-:S08]  /*07f0*/  DFMA R4, R4, R4, R4 ;  /* 0x000000040404722b */ /* 0x000fd00000000004 */
[----:B------:R-:W-:-:S08]  /*0800*/  DFMA R4, R2, R4, R2 ;  /* 0x000000040204722b */ /* 0x000fd00000000002 */
[----:B------:R-:W-:-:S08]  /*0810*/  DFMA R2, R4, -R8, 1 ;  /* 0x3ff000000402742b */ /* 0x000fd00000000808 */
[----:B------:R-:W-:-:S08]  /*0820*/  DFMA R2, R4, R2, R4 ;  /* 0x000000020402722b */ /* 0x000fd00000000004 */
[----:B------:R-:W-:-:S08]  /*0830*/  DMUL R4, R6, R2 ;  /* 0x0000000206047228 */ /* 0x000fd00000000000 */
[----:B------:R-:W-:-:S08]  /*0840*/  DFMA R8, R4, -40, R6 ;  /* 0xc04400000408782b */ /* 0x000fd00000000006 */
[----:B------:R-:W-:-:S10]  /*0850*/  DFMA R2, R2, R8, R4 ;  /* 0x000000080202722b */ /* 0x000fd40000000004 */
[----:B------:R-:W-:-:S05]  /*0860*/  FFMA R0, RZ, 3.0625, R3 ;  /* 0x40440000ff007823 */ /* 0x000fca0000000003 */
[----:B------:R-:W-:-:S13]  /*0870*/  FSETP.GT.AND P0, PT, |R0|, 1.469367938527859385e-39, PT ;  /* 0x001000000000780b */ /* 0x000fda0003f04200 */
[----:B------:R-:W-:Y:S05]  /*0880*/  @P0 BRA P1, `(.L_x_48) ;  /* 0x0000000000200947 */ /* 0x000fea0000800000 */
[----:B------:R-:W-:Y:S01]  /*0890*/  IMAD.MOV.U32 R4, RZ, RZ, R6 ;  /* 0x000000ffff047224 */ /* 0x000fe200078e0006 */
[----:B------:R-:W-:Y:S01]  /*08a0*/  MOV R12, RZ ;  /* 0x000000ff000c7202 */ /* 0x000fe20000000f00 */
[----:B------:R-:W-:Y:S01]  /*08b0*/  IMAD.MOV.U32 R5, RZ, RZ, R7 ;  /* 0x000000ffff057224 */ /* 0x000fe200078e0007 */
[----:B------:R-:W-:Y:S01]  /*08c0*/  MOV R0, 0x8f0 ;  /* 0x000008f000007802 */ /* 0x000fe20000000f00 */
[----:B------:R-:W-:-:S07]  /*08d0*/  IMAD.MOV.U32 R13, RZ, RZ, 0x40440000 ;  /* 0x40440000ff0d7424 */ /* 0x000fce00078e00ff */
[----:B------:R-:W-:Y:S05]  /*08e0*/  CALL.REL.NOINC `($__internal_3_$__cuda_sm20_div_rn_f64_full) ;  /* 0x00000000005c7944 */ /* 0x000fea0003c00000 */
[----:B------:R-:W-:Y:S02]  /*08f0*/  IMAD.MOV.U32 R2, RZ, RZ, R4 ;  /* 0x000000ffff027224 */ /* 0x000fe400078e0004 */
[----:B------:R-:W-:-:S07]  /*0900*/  IMAD.MOV.U32 R3, RZ, RZ, R5 ;  /* 0x000000ffff037224 */ /* 0x000fce00078e0005 */
.L_x_48:
[----:B------:R-:W-:Y:S05]  /*0910*/  BSYNC.RECONVERGENT B0 ;  /* 0x0000000000007941 */ /* 0x000fea0003800200 */
.L_x_47:
[----:B------:R-:W0:Y:S02]  /*0920*/  LDC R0, c[0x0][0x3a0] ;  /* 0x0000e800ff007b82 */ /* 0x000e240000000800 */
[----:B0-----:R-:W0:Y:S02]  /*0930*/  I2F.F64 R4, R0 ;  /* 0x0000000000047312 */ /* 0x001e240000201c00 */
[----:B0-----:R-:W-:Y:S01]  /*0940*/  DMUL R4, R4, R2 ;  /* 0x0000000204047228 */ /* 0x001fe20000000000 */
[----:B------:R-:W-:Y:S02]  /*0950*/  IMAD.MOV.U32 R3, RZ, RZ, 0x3fe00000 ;  /* 0x3fe00000ff037424 */ /* 0x000fe400078e00ff */
[----:B------:R-:W-:-:S07]  /*0960*/  IMAD.MOV.U32 R2, RZ, RZ, RZ ;  /* 0x000000ffff027224 */ /* 0x000fce00078e00ff */
[----:B------:R-:W-:-:S06]  /*0970*/  LOP3.LUT R3, R3, 0x80000000, R5, 0xb8, !PT ;  /* 0x8000000003037812 */ /* 0x000fcc00078eb805 */
[----:B------:R-:W-:Y:S01]  /*0980*/  DADD.RZ R2, R4, R2 ;  /* 0x0000000004027229 */ /* 0x000fe2000000c002 */
[----:B------:R-:W0:Y:S09]  /*0990*/  LDC.64 R4, c[0x0][0x398] ;  /* 0x0000e600ff047b82 */ /* 0x000e320000000a00 */
[----:B------:R-:W1:Y:S02]  /*09a0*/  F2I.S64.F64.TRUNC R2, R2 ;  /* 0x0000000200027311 */ /* 0x000e64000030d900 */
[----:B-1----:R-:W-:-:S04]  /*09b0*/  VIMNMX R7, PT, PT, RZ, R2, !PT ;  /* 0x00000002ff077248 */ /* 0x002fc80007fe0100 */
[----:B------:R-:W-:-:S13]  /*09c0*/  ISETP.GE.AND P0, PT, R7, R0, PT ;  /* 0x000000000700720c */ /* 0x000fda0003f06270 */
[----:B------:R-:W-:-:S04]  /*09d0*/  @P0 VIADD R7, R0, 0xffffffff ;  /* 0xffffffff00070836 */ /* 0x000fc80000000000 */
[----:B0-----:R-:W-:-:S06]  /*09e0*/  IMAD.WIDE R4, R7, 0x4, R4 ;  /* 0x0000000407047825 */ /* 0x001fcc00078e0204 */
[----:B------:R-:W2:Y:S02]  /*09f0*/  LDG.E R5, desc[UR4][R4.64] ;  /* 0x0000000404057981 */ /* 0x000ea4000c1e1900 */
[----:B--2---:R-:W-:-:S13]  /*0a00*/  ISETP.GE.AND P0, PT, R5, 0x1, PT ;  /* 0x000000010500780c */ /* 0x004fda0003f06270 */
[----:B------:R-:W-:Y:S05]  /*0a10*/  @!P0 EXIT ;  /* 0x000000000000894d */ /* 0x000fea0003800000 */
[----:B------:R-:W0:Y:S02]  /*0a20*/  LDC.64 R2, c[0x0][0x380] ;  /* 0x0000e000ff027b82 */ /* 0x000e240000000a00 */
[----:B0-----:R-:W-:-:S05]  /*0a30*/  IMAD.WIDE R26, R26, 0x4, R2 ;  /* 0x000000041a1a7825 */ /* 0x001fca00078e0202 */
[----:B------:R-:W-:Y:S01]  /*0a40*/  REDG.E.ADD.STRONG.GPU desc[UR4][R26.64], R5 ;  /* 0x000000051a00798e */ /* 0x000fe2000c12e104 */
[----:B------:R-:W-:Y:S05]  /*0a50*/  EXIT ;  /* 0x000000000000794d */ /* 0x000fea0003800000 */
        .weak           $__internal_3_$__cuda_sm20_div_rn_f64_full
        .type           $__internal_3_$__cuda_sm20_div_rn_f64_full,@function
        .size           $__internal_3_$__cuda_sm20_div_rn_f64_full,(.L_x_58 - $__internal_3_$__cuda_sm20_div_rn_f64_full)
$__internal_3_$__cuda_sm20_div_rn_f64_full:
[C---:B------:R-:W-:Y:S01]  /*0a60*/  FSETP.GEU.AND P0, PT, |R13|.reuse, 1.469367938527859385e-39, PT ;  /* 0x001000000d00780b */ /* 0x040fe20003f0e200 */
[----:B------:R-:W-:Y:S01]  /*0a70*/  IMAD.MOV.U32 R15, RZ, RZ, R5 ;  /* 0x000000ffff0f7224 */ /* 0x000fe200078e0005 */
[C---:B------:R-:W-:Y:S01]  /*0a80*/  LOP3.LUT R10, R13.reuse, 0x800fffff, RZ, 0xc0, !PT ;  /* 0x800fffff0d0a7812 */ /* 0x040fe200078ec0ff */
[----:B------:R-:W-:Y:S01]  /*0a90*/  IMAD.MOV.U32 R16, RZ, RZ, 0x1 ;  /* 0x00000001ff107424 */ /* 0x000fe200078e00ff */
[----:B------:R-:W-:Y:S01]  /*0aa0*/  LOP3.LUT R5, R13, 0x7ff00000, RZ, 0xc0, !PT ;  /* 0x7ff000000d057812 */ /* 0x000fe200078ec0ff */
[----:B------:R-:W-:Y:S01]  /*0ab0*/  IMAD.MOV.U32 R14, RZ, RZ, R4 ;  /* 0x000000ffff0e7224 */ /* 0x000fe200078e0004 */
[----:B------:R-:W-:Y:S01]  /*0ac0*/  LOP3.LUT R11, R10, 0x3ff00000, RZ, 0xfc, !PT ;  /* 0x3ff000000a0b7812 */ /* 0x000fe200078efcff */
[----:B------:R-:W-:Y:S01]  /*0ad0*/  IMAD.MOV.U32 R10, RZ, RZ, R12 ;  /* 0x000000ffff0a7224 */ /* 0x000fe200078e000c */
[C---:B------:R-:W-:Y:S01]  /*0ae0*/  FSETP.GEU.AND P2, PT, |R15|.reuse, 1.469367938527859385e-39, PT ;  /* 0x001000000f00780b */ /* 0x040fe20003f4e200 */
[----:B------:R-:W-:Y:S01]  /*0af0*/  BSSY.RECONVERGENT B1, `(.L_x_49) ;  /* 0x0000050000017945 */ /* 0x000fe20003800200 */
[----:B------:R-:W-:-:S03]  /*0b00*/  LOP3.LUT R2, R15, 0x7ff00000, RZ, 0xc0, !PT ;  /* 0x7ff000000f027812 */ /* 0x000fc600078ec0ff */
[----:B------:R-:W-:Y:S01]  /*0b10*/  @!P0 DMUL R10, R12, 8.98846567431157953865e+307 ;  /* 0x7fe000000c0a8828 */ /* 0x000fe20000000000 */
[----:B------:R-:W-:Y:S01]  /*0b20*/  ISETP.GE.U32.AND P1, PT, R2, R5, PT ;  /* 0x000000050200720c */ /* 0x000fe20003f26070 */
[----:B------:R-:W-:-:S04]  /*0b30*/  IMAD.MOV.U32 R4, RZ, RZ, R2 ;  /* 0x000000ffff047224 */ /* 0x000fc800078e0002 */
[----:B------:R-:W0:Y:S02]  /*0b40*/  MUFU.RCP64H R17, R11 ;  /* 0x0000000b00117308 */ /* 0x000e240000001800 */
[----:B------:R-:W-:Y:S02]  /*0b50*/  @!P2 LOP3.LUT R3, R13, 0x7ff00000, RZ, 0xc0, !PT ;  /* 0x7ff000000d03a812 */ /* 0x000fe400078ec0ff */
[----:B------:R-:W-:Y:S02]  /*0b60*/  @!P0 LOP3.LUT R5, R11, 0x7ff00000, RZ, 0xc0, !PT ;  /* 0x7ff000000b058812 */ /* 0x000fe400078ec0ff */
[----:B------:R-:W-:Y:S01]  /*0b70*/  @!P2 ISETP.GE.U32.AND P3, PT, R2, R3, PT ;  /* 0x000000030200a20c */ /* 0x000fe20003f66070 */
[----:B------:R-:W-:Y:S02]  /*0b80*/  IMAD.MOV.U32 R3, RZ, RZ, 0x1ca00000 ;  /* 0x1ca00000ff037424 */ /* 0x000fe400078e00ff */
[----:B------:R-:W-:-:S03]  /*0b90*/  VIADD R25, R5, 0xffffffff ;  /* 0xffffffff05197836 */ /* 0x000fc60000000000 */
[----:B------:R-:W-:-:S04]  /*0ba0*/  @!P2 SEL R21, R3, 0x63400000, !P3 ;  /* 0x634000000315a807 */ /* 0x000fc80005800000 */
[----:B------:R-:W-:Y:S01]  /*0bb0*/  @!P2 LOP3.LUT R22, R21, 0x80000000, R15, 0xf8, !PT ;  /* 0x800000001516a812 */ /* 0x000fe200078ef80f */
[----:B0-----:R-:W-:-:S03]  /*0bc0*/  DFMA R18, R16, -R10, 1 ;  /* 0x3ff000001012742b */ /* 0x001fc6000000080a */
[----:B------:R-:W-:Y:S01]  /*0bd0*/  @!P2 LOP3.LUT R23, R22, 0x100000, RZ, 0xfc, !PT ;  /* 0x001000001617a812 */ /* 0x000fe200078efcff */
[----:B------:R-:W-:-:S04]  /*0be0*/  @!P2 IMAD.MOV.U32 R22, RZ, RZ, RZ ;  /* 0x000000ffff16a224 */ /* 0x000fc800078e00ff */
[----:B------:R-:W-:-:S08]  /*0bf0*/  DFMA R18, R18, R18, R18 ;  /* 0x000000121212722b */ /* 0x000fd00000000012 */
[----:B------:R-:W-:Y:S01]  /*0c00*/  DFMA R18, R16, R18, R16 ;  /* 0x000000121012722b */ /* 0x000fe20000000010 */
[----:B------:R-:W-:Y:S02]  /*0c10*/  SEL R17, R3, 0x63400000, !P1 ;  /* 0x6340000003117807 */ /* 0x000fe40004800000 */
[----:B------:R-:W-:Y:S02]  /*0c20*/  MOV R16, R14 ;  /* 0x0000000e00107202 */ /* 0x000fe40000000f00 */
[----:B------:R-:W-:-:S03]  /*0c30*/  LOP3.LUT R17, R17, 0x800fffff, R15, 0xf8, !PT ;  /* 0x800fffff11117812 */ /* 0x000fc600078ef80f */
[----:B------:R-:W-:-:S03]  /*0c40*/  DFMA R20, R18, -R10, 1 ;  /* 0x3ff000001214742b */ /* 0x000fc6000000080a */
[----:B------:R-:W-:-:S05]  /*0c50*/  @!P2 DFMA R16, R16, 2, -R22 ;  /* 0x400000001010a82b */ /* 0x000fca0000000816 */
[----:B------:R-:W-:-:S05]  /*0c60*/  DFMA R18, R18, R20, R18 ;  /* 0x000000141212722b */ /* 0x000fca0000000012 */
[----:B------:R-:W-:-:S03]  /*0c70*/  @!P2 LOP3.LUT R4, R17, 0x7ff00000, RZ, 0xc0, !PT ;  /* 0x7ff000001104a812 */ /* 0x000fc600078ec0ff */
[----:B------:R-:W-:Y:S02]  /*0c80*/  DMUL R20, R18, R16 ;  /* 0x0000001012147228 */ /* 0x000fe40000000000 */
[----:B------:R-:W-:-:S05]  /*0c90*/  VIADD R24, R4, 0xffffffff ;  /* 0xffffffff04187836 */ /* 0x000fca0000000000 */
[----:B------:R-:W-:Y:S01]  /*0ca0*/  ISETP.GT.U32.AND P0, PT, R24, 0x7feffffe, PT ;  /* 0x7feffffe1800780c */ /* 0x000fe20003f04070 */
[----:B------:R-:W-:-:S03]  /*0cb0*/  DFMA R22, R20, -R10, R16 ;  /* 0x8000000a1416722b */ /* 0x000fc60000000010 */
[----:B------:R-:W-:-:S05]  /*0cc0*/  ISETP.GT.U32.OR P0, PT, R25, 0x7feffffe, P0 ;  /* 0x7feffffe1900780c */ /* 0x000fca0000704470 */
[----:B------:R-:W-:-:S08]  /*0cd0*/  DFMA R22, R18, R22, R20 ;  /* 0x000000161216722b */ /* 0x000fd00000000014 */
[----:B------:R-:W-:Y:S05]  /*0ce0*/  @P0 BRA `(.L_x_50) ;  /* 0x00000000006c0947 */ /* 0x000fea0003800000 */
        /* <DEDUP_REMOVED lines=11> */
[----:B------:R-:W-:-:S06]  /*0da0*/  DFMA R10, R22, -R10, R16 ;  /* 0x8000000a160a722b */ /* 0x000fcc0000000010 */
[----:B------:R-:W-:-:S04]  /*0db0*/  IMAD.MOV.U32 R10, RZ, RZ, RZ ;  /* 0x000000ffff0a7224 */ /* 0x000fc800078e00ff */
        /* <DEDUP_REMOVED lines=14> */
.L_x_50:
[----:B------:R-:W-:-:S14]  /*0ea0*/  DSETP.NAN.AND P0, PT, R14, R14, PT ;  /* 0x0000000e0e00722a */ /* 0x000fdc0003f08000 */
[----:B------:R-:W-:Y:S05]  /*0eb0*/  @P0 BRA `(.L_x_52) ;  /* 0x0000000000440947 */ /* 0x000fea0003800000 */
[----:B------:R-:W-:-:S14]  /*0ec0*/  DSETP.NAN.AND P0, PT, R12, R12, PT ;  /* 0x0000000c0c00722a */ /* 0x000fdc0003f08000 */
[----:B------:R-:W-:Y:S05]  /*0ed0*/  @P0 BRA `(.L_x_53) ;  /* 0x0000000000300947 */ /* 0x000fea0003800000 */
[----:B------:R-:W-:Y:S01]  /*0ee0*/  ISETP.NE.AND P0, PT, R4, R5, PT ;  /* 0x000000050400720c */ /* 0x000fe20003f05270 */
[----:B------:R-:W-:Y:S01]  /*0ef0*/  IMAD.MOV.U32 R2, RZ, RZ, 0x0 ;  /* 0x00000000ff027424 */ /* 0x000fe200078e00ff */
[----:B------:R-:W-:-:S11]  /*0f00*/  MOV R3, 0xfff80000 ;  /* 0xfff8000000037802 */ /* 0x000fd60000000f00 */
        /* <DEDUP_REMOVED lines=9> */
.L_x_53:
[----:B------:R-:W-:Y:S01]  /*0fa0*/  LOP3.LUT R3, R13, 0x80000, RZ, 0xfc, !PT ;  /* 0x000800000d037812 */ /* 0x000fe200078efcff */
[----:B------:R-:W-:Y:S01]  /*0fb0*/  IMAD.MOV.U32 R2, RZ, RZ, R12 ;  /* 0x000000ffff027224 */ /* 0x000fe200078e000c */
[----:B------:R-:W-:Y:S06]  /*0fc0*/  BRA `(.L_x_51) ;  /* 0x0000000000087947 */ /* 0x000fec0003800000 */
.L_x_52:
[----:B------:R-:W-:Y:S01]  /*0fd0*/  LOP3.LUT R3, R15, 0x80000, RZ, 0xfc, !PT ;  /* 0x000800000f037812 */ /* 0x000fe200078efcff */
[----:B------:R-:W-:-:S07]  /*0fe0*/  IMAD.MOV.U32 R2, RZ, RZ, R14 ;  /* 0x000000ffff027224 */ /* 0x000fce00078e000e */
.L_x_51:
[----:B------:R-:W-:Y:S05]  /*0ff0*/  BSYNC.RECONVERGENT B1 ;  /* 0x0000000000017941 */ /* 0x000fea0003800200 */
.L_x_49:
[----:B------:R-:W-:Y:S02]  /*1000*/  IMAD.MOV.U32 R4, RZ, RZ, R2 ;  /* 0x000000ffff047224 */ /* 0x000fe400078e0002 */
[----:B------:R-:W-:Y:S02]  /*1010*/  IMAD.MOV.U32 R5, RZ, RZ, R3 ;  /* 0x000000ffff057224 */ /* 0x000fe400078e0003 */
[----:B------:R-:W-:Y:S02]  /*1020*/  IMAD.MOV.U32 R2, RZ, RZ, R0 ;  /* 0x000000ffff027224 */ /* 0x000fe400078e0000 */
[----:B------:R-:W-:-:S04]  /*1030*/  IMAD.MOV.U32 R3, RZ, RZ, 0x0 ;  /* 0x00000000ff037424 */ /* 0x000fc800078e00ff */
[----:B------:R-:W-:Y:S05]  /*1040*/  RET.REL.NODEC R2 `(_Z15cleaning_kernelPiS_iiPKiiddddi) ;  /* 0xffffffec02ec7950 */ /* 0x000fea0003c3ffff */
.L_x_54:
        /* <DEDUP_REMOVED lines=11> */
.L_x_58:


//--------------------- .nv.shared._Z20calculate_rms_kernelPdPiS_ --------------------------
	.section	.nv.shared._Z20calculate_rms_kernelPdPiS_,"aw",@nobits
	.sectionflags	@""
	.align	16
	.zero		1024


//--------------------- .nv.shared.reserved.0     --------------------------
	.section	.nv.shared.reserved.0,"aw",@nobits
	.weak		__nv_reservedSMEM_offset_0_alias
	.size		__nv_reservedSMEM_offset_0_alias, 0, 64
	.other		__nv_reservedSMEM_offset_0_alias,@"STO_CUDA_RESERVED_SHARED STV_DEFAULT"
__nv_reservedSMEM_offset_0_alias:
	.zero		0
	.zero		64


//--------------------- .nv.shared._Z21calculate_mean_kernelPxPiPd --------------------------
	.section	.nv.shared._Z21calculate_mean_kernelPxPiPd,"aw",@nobits
	.sectionflags	@""
	.align	16
	.zero		1024


//--------------------- .nv.shared._Z24reduce_sum_double_kernelPdS_i --------------------------
	.section	.nv.shared._Z24reduce_sum_double_kernelPdS_i,"aw",@nobits
	.sectionflags	@""
	.align	16
	.zero		1024


//--------------------- .nv.shared._Z21reduce_sum_int_kernelPiS_i --------------------------
	.section	.nv.shared._Z21reduce_sum_int_kernelPiS_i,"aw",@nobits
	.sectionflags	@""
	.align	16
	.zero		1024


//--------------------- .nv.shared._Z20reduce_sum_ll_kernelPxS_i --------------------------
	.section	.nv.shared._Z20reduce_sum_ll_kernelPxS_i,"aw",@nobits
	.sectionflags	@""
	.align	16
	.zero		1024


//--------------------- .nv.shared._Z23compute_variance_kernelPKiiidddPdS1_Pi --------------------------
	.section	.nv.shared._Z23compute_variance_kernelPKiiidddPdS1_Pi,"aw",@nobits
	.sectionflags	@""
	.align	16
.nv.shared._Z23compute_variance_kernelPKiiidddPdS1_Pi:
	.zero		7184


//--------------------- .nv.shared._Z18compute_sum_kernelPKiiidddPxPi --------------------------
	.section	.nv.shared._Z18compute_sum_kernelPKiiidddPxPi,"aw",@nobits
	.sectionflags	@""
	.align	16
.nv.shared._Z18compute_sum_kernelPKiiidddPxPi:
	.zero		7168


//--------------------- .nv.shared._Z15cleaning_kernelPiS_iiPKiiddddi --------------------------
	.section	.nv.shared._Z15cleaning_kernelPiS_iiPKiiddddi,"aw",@nobits
	.sectionflags	@""
	.align	16
	.zero		1024


//--------------------- .nv.constant0._Z20calculate_rms_kernelPdPiS_ --------------------------
	.section	.nv.constant0._Z20calculate_rms_kernelPdPiS_,"a",@progbits
	.sectionflags	@""
	.align	4
.nv.constant0._Z20calculate_rms_kernelPdPiS_:
	.zero		920


//--------------------- .nv.constant0._Z21calculate_mean_kernelPxPiPd --------------------------
	.section	.nv.constant0._Z21calculate_mean_kernelPxPiPd,"a",@progbits
	.sectionflags	@""
	.align	4
.nv.constant0._Z21calculate_mean_kernelPxPiPd:
	.zero		920


//--------------------- .nv.constant0._Z24reduce_sum_double_kernelPdS_i --------------------------
	.section	.nv.constant0._Z24reduce_sum_double_kernelPdS_i,"a",@progbits
	.sectionflags	@""
	.align	4
.nv.constant0._Z24reduce_sum_double_kernelPdS_i:
	.zero		916


//--------------------- .nv.constant0._Z21reduce_sum_int_kernelPiS_i --------------------------
	.section	.nv.constant0._Z21reduce_sum_int_kernelPiS_i,"a",@progbits
	.sectionflags	@""
	.align	4
.nv.constant0._Z21reduce_sum_int_kernelPiS_i:
	.zero		916


//--------------------- .nv.constant0._Z20reduce_sum_ll_kernelPxS_i --------------------------
	.section	.nv.constant0._Z20reduce_sum_ll_kernelPxS_i,"a",@progbits
	.sectionflags	@""
	.align	4
.nv.constant0._Z20reduce_sum_ll_kernelPxS_i:
	.zero		916


//--------------------- .nv.constant0._Z23compute_variance_kernelPKiiidddPdS1_Pi --------------------------
	.section	.nv.constant0._Z23compute_variance_kernelPKiiidddPdS1_Pi,"a",@progbits
	.sectionflags	@""
	.align	4
.nv.constant0._Z23compute_variance_kernelPKiiidddPdS1_Pi:
	.zero		960


//--------------------- .nv.constant0._Z18compute_sum_kernelPKiiidddPxPi --------------------------
	.section	.nv.constant0._Z18compute_sum_kernelPKiiidddPxPi,"a",@progbits
	.sectionflags	@""
	.align	4
.nv.constant0._Z18compute_sum_kernelPKiiidddPxPi:
	.zero		952


//--------------------- .nv.constant0._Z15cleaning_kernelPiS_iiPKiiddddi --------------------------
	.section	.nv.constant0._Z15cleaning_kernelPiS_iiPKiiddddi,"a",@progbits
	.sectionflags	@""
	.align	4
.nv.constant0._Z15cleaning_kernelPiS_iiPKiiddddi:
	.zero		972


//--------------------- SYMBOLS --------------------------

	.type		.nv.reservedSmem.offset0,@object
	.size		.nv.reservedSmem.offset0,0x4
	.type		.nv.reservedSmem.cap,@object
	.size		.nv.reservedSmem.cap,0x4
